//
// Generated by NVIDIA NVVM Compiler
//
// Compiler Build ID: CL-36424714
// Cuda compilation tools, release 13.0, V13.0.88
// Based on NVVM 20.0.0
//

.version 9.0
.target sm_100
.address_size 64

	// .globl	default_function_kernel0
// _ZZ24default_function_kernel0E15pad_temp_shared has been demoted
// _ZZ24default_function_kernel0E13kernel_shared has been demoted
.extern .shared .align 16 .b8 shared_input[];

.visible .entry default_function_kernel0(
	.param .u64 .ptr .align 1 default_function_kernel0_param_0,
	.param .u64 .ptr .align 1 default_function_kernel0_param_1,
	.param .u64 .ptr .align 1 default_function_kernel0_param_2
)
{
	.reg .pred 	%p<109>;
	.reg .b16 	%rs<39>;
	.reg .b32 	%r<220>;
	.reg .b32 	%f<316>;
	.reg .b64 	%rd<50>;
	// demoted variable
	.shared .align 4 .b8 _ZZ24default_function_kernel0E15pad_temp_shared[3072];
	// demoted variable
	.shared .align 4 .b8 _ZZ24default_function_kernel0E13kernel_shared[2304];
	ld.param.u64 	%rd6, [default_function_kernel0_param_0];
	ld.param.u64 	%rd7, [default_function_kernel0_param_1];
	cvta.to.global.u64 	%rd1, %rd7;
	cvta.to.global.u64 	%rd2, %rd6;
	mov.u32 	%r29, %ctaid.y;
	shl.b32 	%r30, %r29, 2;
	mov.u32 	%r1, %tid.y;
	mul.lo.s32 	%r31, %r1, 3;
	mov.u32 	%r32, %tid.x;
	mul.lo.s32 	%r33, %r32, 7;
	shr.u32 	%r34, %r33, 4;
	add.s32 	%r35, %r34, %r31;
	cvt.u16.u32 	%rs3, %r35;
	mul.hi.u16 	%rs4, %rs3, 10923;
	mul.lo.s16 	%rs5, %rs4, 6;
	sub.s16 	%rs6, %rs3, %rs5;
	cvt.u32.u16 	%r36, %rs6;
	or.b32  	%r37, %r30, %r36;
	setp.eq.s32 	%p16, %r37, 0;
	add.s32 	%r38, %r30, %r36;
	setp.gt.u32 	%p17, %r38, 56;
	mov.u32 	%r40, %ctaid.x;
	mul.lo.s32 	%r2, %r40, 14;
	and.b32  	%r41, %r33, 15;
	or.b32  	%r42, %r41, %r2;
	setp.eq.s32 	%p18, %r42, 0;
	or.pred  	%p19, %p16, %p18;
	add.s32 	%r44, %r41, %r2;
	setp.gt.u32 	%p20, %r44, 56;
	mov.u32 	%r46, %tid.z;
	mul.lo.s32 	%r3, %r46, 6272;
	mul.wide.u16 	%r47, %rs4, 3136;
	mul.lo.s32 	%r4, %r29, 224;
	mul.wide.u16 	%r48, %rs6, 56;
	add.s32 	%r49, %r3, %r4;
	add.s32 	%r50, %r49, -57;
	add.s32 	%r51, %r44, %r50;
	add.s32 	%r52, %r51, %r47;
	add.s32 	%r5, %r52, %r48;
	mad.lo.s32 	%r53, %r1, 48, %r33;
	mad.lo.s32 	%r54, %r46, 192, %r53;
	shl.b32 	%r56, %r54, 2;
	mov.u32 	%r57, _ZZ24default_function_kernel0E15pad_temp_shared;
	add.s32 	%r6, %r57, %r56;
	add.s32 	%r58, %r33, 1;
	shr.u32 	%r59, %r58, 4;
	add.s32 	%r60, %r59, %r31;
	cvt.u16.u32 	%rs7, %r60;
	mul.hi.u16 	%rs8, %rs7, 10923;
	mul.lo.s16 	%rs9, %rs8, 6;
	sub.s16 	%rs10, %rs7, %rs9;
	cvt.u32.u16 	%r61, %rs10;
	or.b32  	%r62, %r30, %r61;
	setp.eq.s32 	%p21, %r62, 0;
	add.s32 	%r63, %r30, %r61;
	setp.gt.u32 	%p22, %r63, 56;
	and.b32  	%r65, %r58, 15;
	or.b32  	%r66, %r65, %r2;
	setp.eq.s32 	%p23, %r66, 0;
	or.pred  	%p24, %p21, %p23;
	add.s32 	%r68, %r65, %r2;
	setp.gt.u32 	%p25, %r68, 56;
	mul.wide.u16 	%r70, %rs8, 3136;
	mul.wide.u16 	%r71, %rs10, 56;
	add.s32 	%r72, %r68, %r50;
	add.s32 	%r73, %r72, %r70;
	add.s32 	%r7, %r73, %r71;
	add.s32 	%r74, %r33, 2;
	shr.u32 	%r75, %r74, 4;
	add.s32 	%r76, %r75, %r31;
	cvt.u16.u32 	%rs11, %r76;
	mul.hi.u16 	%rs12, %rs11, 10923;
	mul.lo.s16 	%rs13, %rs12, 6;
	sub.s16 	%rs14, %rs11, %rs13;
	cvt.u32.u16 	%r77, %rs14;
	or.b32  	%r78, %r30, %r77;
	setp.eq.s32 	%p26, %r78, 0;
	add.s32 	%r79, %r30, %r77;
	setp.gt.u32 	%p27, %r79, 56;
	and.b32  	%r81, %r74, 15;
	or.b32  	%r82, %r81, %r2;
	setp.eq.s32 	%p28, %r82, 0;
	or.pred  	%p29, %p26, %p28;
	add.s32 	%r84, %r81, %r2;
	setp.gt.u32 	%p30, %r84, 56;
	mul.wide.u16 	%r86, %rs12, 3136;
	mul.wide.u16 	%r87, %rs14, 56;
	add.s32 	%r88, %r84, %r50;
	add.s32 	%r89, %r88, %r86;
	add.s32 	%r8, %r89, %r87;
	add.s32 	%r90, %r33, 3;
	shr.u32 	%r91, %r90, 4;
	add.s32 	%r92, %r91, %r31;
	cvt.u16.u32 	%rs15, %r92;
	mul.hi.u16 	%rs16, %rs15, 10923;
	mul.lo.s16 	%rs17, %rs16, 6;
	sub.s16 	%rs18, %rs15, %rs17;
	cvt.u32.u16 	%r93, %rs18;
	or.b32  	%r94, %r30, %r93;
	setp.eq.s32 	%p31, %r94, 0;
	add.s32 	%r95, %r30, %r93;
	setp.gt.u32 	%p32, %r95, 56;
	and.b32  	%r97, %r90, 15;
	or.b32  	%r98, %r97, %r2;
	setp.eq.s32 	%p33, %r98, 0;
	or.pred  	%p34, %p31, %p33;
	add.s32 	%r100, %r97, %r2;
	setp.gt.u32 	%p35, %r100, 56;
	mul.wide.u16 	%r102, %rs16, 3136;
	mul.wide.u16 	%r103, %rs18, 56;
	add.s32 	%r104, %r100, %r50;
	add.s32 	%r105, %r104, %r102;
	add.s32 	%r9, %r105, %r103;
	add.s32 	%r106, %r33, 4;
	shr.u32 	%r107, %r106, 4;
	add.s32 	%r108, %r107, %r31;
	cvt.u16.u32 	%rs19, %r108;
	mul.hi.u16 	%rs20, %rs19, 10923;
	mul.lo.s16 	%rs21, %rs20, 6;
	sub.s16 	%rs22, %rs19, %rs21;
	cvt.u32.u16 	%r109, %rs22;
	or.b32  	%r110, %r30, %r109;
	setp.eq.s32 	%p36, %r110, 0;
	add.s32 	%r111, %r30, %r109;
	setp.gt.u32 	%p37, %r111, 56;
	and.b32  	%r113, %r106, 15;
	or.b32  	%r114, %r113, %r2;
	setp.eq.s32 	%p38, %r114, 0;
	or.pred  	%p39, %p36, %p38;
	add.s32 	%r116, %r113, %r2;
	setp.gt.u32 	%p40, %r116, 56;
	mul.wide.u16 	%r118, %rs20, 3136;
	mul.wide.u16 	%r119, %rs22, 56;
	add.s32 	%r120, %r116, %r50;
	add.s32 	%r121, %r120, %r118;
	add.s32 	%r10, %r121, %r119;
	add.s32 	%r122, %r33, 5;
	shr.u32 	%r123, %r122, 4;
	add.s32 	%r124, %r123, %r31;
	cvt.u16.u32 	%rs23, %r124;
	mul.hi.u16 	%rs24, %rs23, 10923;
	mul.lo.s16 	%rs25, %rs24, 6;
	sub.s16 	%rs26, %rs23, %rs25;
	cvt.u32.u16 	%r125, %rs26;
	or.b32  	%r126, %r30, %r125;
	setp.eq.s32 	%p41, %r126, 0;
	add.s32 	%r127, %r30, %r125;
	setp.gt.u32 	%p42, %r127, 56;
	and.b32  	%r129, %r122, 15;
	or.b32  	%r130, %r129, %r2;
	setp.eq.s32 	%p43, %r130, 0;
	or.pred  	%p44, %p41, %p43;
	add.s32 	%r132, %r129, %r2;
	setp.gt.u32 	%p45, %r132, 56;
	mul.wide.u16 	%r134, %rs24, 3136;
	mul.wide.u16 	%r135, %rs26, 56;
	add.s32 	%r136, %r132, %r50;
	add.s32 	%r137, %r136, %r134;
	add.s32 	%r11, %r137, %r135;
	shl.b32 	%r138, %r46, 1;
	add.s32 	%r139, %r33, 6;
	shr.u32 	%r140, %r139, 4;
	add.s32 	%r141, %r140, %r31;
	cvt.u16.u32 	%rs27, %r141;
	mul.hi.u16 	%rs28, %rs27, 10923;
	cvt.u32.u16 	%r142, %rs28;
	add.s32 	%r143, %r138, %r142;
	setp.gt.u32 	%p46, %r143, 7;
	mad.lo.s32 	%r144, %r46, 12, %r141;
	setp.gt.u32 	%p47, %r144, 47;
	setp.gt.u32 	%p48, %r54, 761;
	setp.gt.u32 	%p49, %r53, 185;
	setp.gt.u32 	%p50, %r32, 5;
	or.pred  	%p51, %p50, %p49;
	mul.lo.s16 	%rs29, %rs28, 6;
	sub.s16 	%rs30, %rs27, %rs29;
	cvt.u32.u16 	%r146, %rs30;
	or.b32  	%r147, %r30, %r146;
	setp.eq.s32 	%p53, %r147, 0;
	add.s32 	%r148, %r30, %r146;
	setp.gt.u32 	%p54, %r148, 56;
	and.b32  	%r150, %r139, 15;
	or.b32  	%r151, %r150, %r2;
	setp.eq.s32 	%p55, %r151, 0;
	or.pred  	%p56, %p53, %p55;
	add.s32 	%r153, %r150, %r2;
	setp.gt.u32 	%p57, %r153, 56;
	mul.wide.u16 	%r155, %rs28, 3136;
	mul.wide.u16 	%r156, %rs30, 56;
	add.s32 	%r157, %r153, %r50;
	add.s32 	%r158, %r157, %r155;
	add.s32 	%r12, %r158, %r156;
	shl.b32 	%r159, %r1, 2;
	shl.b32 	%r13, %r32, 1;
	cvt.u16.u32 	%rs31, %r13;
	mul.hi.u16 	%rs32, %rs31, 21846;
	cvt.u32.u16 	%r160, %rs32;
	add.s32 	%r161, %r159, %r160;
	shr.u32 	%r162, %r161, 3;
	add.s32 	%r14, %r138, %r162;
	shl.b32 	%r163, %r46, 4;
	add.s32 	%r164, %r163, %r159;
	add.s32 	%r165, %r164, %r160;
	setp.gt.u32 	%p58, %r165, 63;
	mul.lo.s32 	%r166, %r1, 12;
	mad.lo.s32 	%r167, %r46, 48, %r166;
	add.s32 	%r168, %r167, %r13;
	setp.gt.u32 	%p59, %r168, 191;
	mul.lo.s32 	%r15, %r46, 144;
	mul.lo.s32 	%r170, %r32, 6;
	mad.lo.s32 	%r171, %r1, 36, %r170;
	add.s32 	%r172, %r171, %r15;
	setp.gt.u32 	%p60, %r172, 575;
	setp.gt.u32 	%p61, %r171, 143;
	or.pred  	%p62, %p50, %p61;
	mov.u32 	%r16, %ctaid.z;
	mul.lo.s32 	%r174, %r46, 1152;
	mad.lo.s32 	%r17, %r16, 4608, %r174;
	mul.lo.s32 	%r18, %r162, 576;
	and.b32  	%r175, %r161, 7;
	mul.lo.s32 	%r19, %r175, 9;
	mul.lo.s16 	%rs33, %rs32, 3;
	sub.s16 	%rs34, %rs31, %rs33;
	mul.lo.s16 	%rs1, %rs34, 3;
	shl.b32 	%r176, %r172, 2;
	mov.u32 	%r177, _ZZ24default_function_kernel0E13kernel_shared;
	add.s32 	%r20, %r177, %r176;
	setp.gt.u32 	%p64, %r172, 574;
	setp.gt.u32 	%p65, %r171, 142;
	or.pred  	%p66, %p50, %p65;
	setp.gt.u32 	%p68, %r172, 573;
	setp.gt.u32 	%p69, %r171, 141;
	or.pred  	%p70, %p50, %p69;
	or.b16  	%rs35, %rs31, 1;
	mul.hi.u16 	%rs36, %rs35, 21846;
	cvt.u32.u16 	%r178, %rs36;
	add.s32 	%r179, %r159, %r178;
	shr.u32 	%r180, %r179, 3;
	add.s32 	%r21, %r138, %r180;
	add.s32 	%r181, %r164, %r178;
	setp.gt.u32 	%p72, %r181, 63;
	setp.gt.u32 	%p73, %r168, 190;
	setp.gt.u32 	%p74, %r172, 572;
	setp.gt.u32 	%p75, %r171, 140;
	or.pred  	%p76, %p50, %p75;
	mul.lo.s32 	%r22, %r180, 576;
	and.b32  	%r182, %r179, 7;
	mul.lo.s32 	%r23, %r182, 9;
	mul.lo.s16 	%rs37, %rs36, 3;
	sub.s16 	%rs38, %rs35, %rs37;
	mul.lo.s16 	%rs2, %rs38, 3;
	setp.gt.u32 	%p78, %r172, 571;
	setp.gt.u32 	%p79, %r171, 139;
	or.pred  	%p80, %p50, %p79;
	setp.gt.u32 	%p82, %r172, 570;
	setp.gt.u32 	%p83, %r171, 138;
	or.pred  	%p84, %p50, %p83;
	shl.b32 	%r183, %r1, 4;
	add.s32 	%r24, %r13, %r183;
	or.pred  	%p86, %p19, %p17;
	or.pred  	%p1, %p86, %p20;
	or.pred  	%p87, %p24, %p22;
	or.pred  	%p2, %p87, %p25;
	or.pred  	%p88, %p29, %p27;
	or.pred  	%p3, %p88, %p30;
	or.pred  	%p89, %p34, %p32;
	or.pred  	%p4, %p89, %p35;
	or.pred  	%p90, %p39, %p37;
	or.pred  	%p5, %p90, %p40;
	or.pred  	%p91, %p44, %p42;
	or.pred  	%p6, %p91, %p45;
	or.pred  	%p92, %p46, %p47;
	or.pred  	%p93, %p92, %p48;
	or.pred  	%p7, %p93, %p51;
	or.pred  	%p94, %p56, %p54;
	or.pred  	%p8, %p94, %p57;
	or.pred  	%p95, %p58, %p59;
	or.pred  	%p96, %p95, %p60;
	or.pred  	%p9, %p96, %p62;
	or.pred  	%p97, %p95, %p64;
	or.pred  	%p10, %p97, %p66;
	or.pred  	%p98, %p95, %p68;
	or.pred  	%p11, %p98, %p70;
	or.pred  	%p99, %p72, %p73;
	or.pred  	%p100, %p99, %p74;
	or.pred  	%p12, %p100, %p76;
	or.pred  	%p101, %p99, %p78;
	or.pred  	%p13, %p101, %p80;
	or.pred  	%p102, %p99, %p82;
	or.pred  	%p14, %p102, %p84;
	mov.f32 	%f312, 0f00000000;
	mov.b32 	%r218, 0;
	cvt.u64.u16 	%rd24, %rs1;
	cvt.u64.u32 	%rd25, %r17;
	cvt.u64.u32 	%rd26, %r18;
	add.s64 	%rd27, %rd25, %rd24;
	cvt.u64.u32 	%rd28, %r19;
	add.s64 	%rd29, %rd27, %rd26;
	add.s64 	%rd31, %rd29, %rd28;
	cvt.u64.u16 	%rd36, %rs2;
	cvt.u64.u32 	%rd38, %r22;
	add.s64 	%rd39, %rd25, %rd36;
	cvt.u64.u32 	%rd40, %r23;
	add.s64 	%rd41, %rd39, %rd38;
	add.s64 	%rd43, %rd41, %rd40;
	mov.f32 	%f313, %f312;
	mov.f32 	%f314, %f312;
	mov.f32 	%f315, %f312;
$L__BB0_1:
	bar.sync 	0;
	mov.f32 	%f305, 0f00000000;
	@%p1 bra 	$L__BB0_3;
	mad.lo.s32 	%r184, %r218, 25088, %r5;
	mul.wide.s32 	%rd8, %r184, 4;
	add.s64 	%rd9, %rd2, %rd8;
	ld.global.nc.f32 	%f305, [%rd9];
$L__BB0_3:
	st.shared.f32 	[%r6], %f305;
	mov.f32 	%f306, 0f00000000;
	@%p2 bra 	$L__BB0_5;
	mad.lo.s32 	%r185, %r218, 25088, %r7;
	mul.wide.s32 	%rd10, %r185, 4;
	add.s64 	%rd11, %rd2, %rd10;
	ld.global.nc.f32 	%f306, [%rd11];
$L__BB0_5:
	st.shared.f32 	[%r6+4], %f306;
	mov.f32 	%f307, 0f00000000;
	@%p3 bra 	$L__BB0_7;
	mad.lo.s32 	%r186, %r218, 25088, %r8;
	mul.wide.s32 	%rd12, %r186, 4;
	add.s64 	%rd13, %rd2, %rd12;
	ld.global.nc.f32 	%f307, [%rd13];
$L__BB0_7:
	st.shared.f32 	[%r6+8], %f307;
	mov.f32 	%f308, 0f00000000;
	@%p4 bra 	$L__BB0_9;
	mad.lo.s32 	%r187, %r218, 25088, %r9;
	mul.wide.s32 	%rd14, %r187, 4;
	add.s64 	%rd15, %rd2, %rd14;
	ld.global.nc.f32 	%f308, [%rd15];
$L__BB0_9:
	st.shared.f32 	[%r6+12], %f308;
	mov.f32 	%f309, 0f00000000;
	@%p5 bra 	$L__BB0_11;
	mad.lo.s32 	%r188, %r218, 25088, %r10;
	mul.wide.s32 	%rd16, %r188, 4;
	add.s64 	%rd17, %rd2, %rd16;
	ld.global.nc.f32 	%f309, [%rd17];
$L__BB0_11:
	st.shared.f32 	[%r6+16], %f309;
	mov.f32 	%f310, 0f00000000;
	@%p6 bra 	$L__BB0_13;
	mad.lo.s32 	%r189, %r218, 25088, %r11;
	mul.wide.s32 	%rd18, %r189, 4;
	add.s64 	%rd19, %rd2, %rd18;
	ld.global.nc.f32 	%f310, [%rd19];
$L__BB0_13:
	st.shared.f32 	[%r6+20], %f310;
	@%p7 bra 	$L__BB0_17;
	mov.f32 	%f311, 0f00000000;
	@%p8 bra 	$L__BB0_16;
	mad.lo.s32 	%r190, %r218, 25088, %r12;
	mul.wide.s32 	%rd20, %r190, 4;
	add.s64 	%rd21, %rd2, %rd20;
	ld.global.nc.f32 	%f311, [%rd21];
$L__BB0_16:
	st.shared.f32 	[%r6+24], %f311;
$L__BB0_17:
	setp.gt.u32 	%p103, %r14, 7;
	@%p103 bra 	$L__BB0_24;
	@%p9 bra 	$L__BB0_20;
	cvt.u32.u16 	%r191, %rs1;
	add.s32 	%r192, %r17, %r191;
	add.s32 	%r193, %r192, %r18;
	add.s32 	%r194, %r193, %r19;
	mad.lo.s32 	%r195, %r218, 72, %r194;
	mul.wide.u32 	%rd22, %r195, 4;
	add.s64 	%rd23, %rd1, %rd22;
	ld.global.nc.f32 	%f35, [%rd23];
	st.shared.f32 	[%r20], %f35;
$L__BB0_20:
	mul.lo.s32 	%r196, %r218, 72;
	cvt.u64.u32 	%rd30, %r196;
	add.s64 	%rd32, %rd31, %rd30;
	shl.b64 	%rd33, %rd32, 2;
	add.s64 	%rd3, %rd1, %rd33;
	@%p10 bra 	$L__BB0_22;
	ld.global.nc.f32 	%f36, [%rd3+4];
	st.shared.f32 	[%r20+4], %f36;
$L__BB0_22:
	@%p11 bra 	$L__BB0_24;
	ld.global.nc.f32 	%f37, [%rd3+8];
	st.shared.f32 	[%r20+8], %f37;
$L__BB0_24:
	setp.gt.u32 	%p104, %r21, 7;
	@%p104 bra 	$L__BB0_31;
	@%p12 bra 	$L__BB0_27;
	cvt.u32.u16 	%r197, %rs2;
	add.s32 	%r198, %r17, %r197;
	add.s32 	%r199, %r198, %r22;
	add.s32 	%r200, %r199, %r23;
	mad.lo.s32 	%r201, %r218, 72, %r200;
	mul.wide.u32 	%rd34, %r201, 4;
	add.s64 	%rd35, %rd1, %rd34;
	ld.global.nc.f32 	%f38, [%rd35];
	st.shared.f32 	[%r20+12], %f38;
$L__BB0_27:
	mul.lo.s32 	%r202, %r218, 72;
	cvt.u64.u32 	%rd42, %r202;
	add.s64 	%rd44, %rd43, %rd42;
	shl.b64 	%rd45, %rd44, 2;
	add.s64 	%rd4, %rd1, %rd45;
	@%p13 bra 	$L__BB0_29;
	ld.global.nc.f32 	%f39, [%rd4+4];
	st.shared.f32 	[%r20+16], %f39;
$L__BB0_29:
	@%p14 bra 	$L__BB0_31;
	ld.global.nc.f32 	%f40, [%rd4+8];
	st.shared.f32 	[%r20+20], %f40;
$L__BB0_31:
	bar.sync 	0;
	mov.b32 	%r219, 0;
	mov.pred 	%p108, -1;
$L__BB0_32:
	mov.pred 	%p15, %p108;
	mad.lo.s32 	%r205, %r219, 384, %r24;
	shl.b32 	%r206, %r205, 2;
	mov.u32 	%r207, _ZZ24default_function_kernel0E15pad_temp_shared;
	add.s32 	%r208, %r207, %r206;
	ld.shared.f32 	%f41, [%r208];
	ld.shared.f32 	%f42, [%r208+4];
	ld.shared.f32 	%f43, [%r208+8];
	ld.shared.f32 	%f44, [%r208+12];
	ld.shared.f32 	%f45, [%r208+384];
	ld.shared.f32 	%f46, [%r208+388];
	ld.shared.f32 	%f47, [%r208+392];
	ld.shared.f32 	%f48, [%r208+396];
	ld.shared.f32 	%f49, [%r208+768];
	ld.shared.f32 	%f50, [%r208+772];
	ld.shared.f32 	%f51, [%r208+776];
	ld.shared.f32 	%f52, [%r208+780];
	ld.shared.f32 	%f53, [%r208+1152];
	ld.shared.f32 	%f54, [%r208+1156];
	ld.shared.f32 	%f55, [%r208+1160];
	ld.shared.f32 	%f56, [%r208+1164];
	mad.lo.s32 	%r209, %r219, 36, %r15;
	shl.b32 	%r210, %r209, 2;
	mov.u32 	%r211, _ZZ24default_function_kernel0E13kernel_shared;
	add.s32 	%r212, %r211, %r210;
	ld.shared.f32 	%f57, [%r212];
	ld.shared.f32 	%f58, [%r212+4];
	ld.shared.f32 	%f59, [%r212+8];
	ld.shared.f32 	%f60, [%r212+36];
	ld.shared.f32 	%f61, [%r212+40];
	ld.shared.f32 	%f62, [%r212+44];
	ld.shared.f32 	%f63, [%r212+72];
	ld.shared.f32 	%f64, [%r212+76];
	ld.shared.f32 	%f65, [%r212+80];
	ld.shared.f32 	%f66, [%r212+108];
	ld.shared.f32 	%f67, [%r212+112];
	ld.shared.f32 	%f68, [%r212+116];
	ld.shared.f32 	%f69, [%r212+288];
	ld.shared.f32 	%f70, [%r212+292];
	ld.shared.f32 	%f71, [%r212+296];
	ld.shared.f32 	%f72, [%r212+324];
	ld.shared.f32 	%f73, [%r212+328];
	ld.shared.f32 	%f74, [%r212+332];
	ld.shared.f32 	%f75, [%r212+360];
	ld.shared.f32 	%f76, [%r212+364];
	ld.shared.f32 	%f77, [%r212+368];
	ld.shared.f32 	%f78, [%r212+396];
	ld.shared.f32 	%f79, [%r212+400];
	ld.shared.f32 	%f80, [%r212+404];
	fma.rn.f32 	%f81, %f41, %f57, %f315;
	fma.rn.f32 	%f82, %f42, %f57, %f314;
	fma.rn.f32 	%f83, %f41, %f69, %f313;
	fma.rn.f32 	%f84, %f42, %f69, %f312;
	fma.rn.f32 	%f85, %f42, %f58, %f81;
	fma.rn.f32 	%f86, %f43, %f58, %f82;
	fma.rn.f32 	%f87, %f42, %f70, %f83;
	fma.rn.f32 	%f88, %f43, %f70, %f84;
	fma.rn.f32 	%f89, %f43, %f59, %f85;
	fma.rn.f32 	%f90, %f44, %f59, %f86;
	fma.rn.f32 	%f91, %f43, %f71, %f87;
	fma.rn.f32 	%f92, %f44, %f71, %f88;
	fma.rn.f32 	%f93, %f45, %f60, %f89;
	fma.rn.f32 	%f94, %f46, %f60, %f90;
	fma.rn.f32 	%f95, %f45, %f72, %f91;
	fma.rn.f32 	%f96, %f46, %f72, %f92;
	fma.rn.f32 	%f97, %f46, %f61, %f93;
	fma.rn.f32 	%f98, %f47, %f61, %f94;
	fma.rn.f32 	%f99, %f46, %f73, %f95;
	fma.rn.f32 	%f100, %f47, %f73, %f96;
	fma.rn.f32 	%f101, %f47, %f62, %f97;
	fma.rn.f32 	%f102, %f48, %f62, %f98;
	fma.rn.f32 	%f103, %f47, %f74, %f99;
	fma.rn.f32 	%f104, %f48, %f74, %f100;
	fma.rn.f32 	%f105, %f49, %f63, %f101;
	fma.rn.f32 	%f106, %f50, %f63, %f102;
	fma.rn.f32 	%f107, %f49, %f75, %f103;
	fma.rn.f32 	%f108, %f50, %f75, %f104;
	fma.rn.f32 	%f109, %f50, %f64, %f105;
	fma.rn.f32 	%f110, %f51, %f64, %f106;
	fma.rn.f32 	%f111, %f50, %f76, %f107;
	fma.rn.f32 	%f112, %f51, %f76, %f108;
	fma.rn.f32 	%f113, %f51, %f65, %f109;
	fma.rn.f32 	%f114, %f52, %f65, %f110;
	fma.rn.f32 	%f115, %f51, %f77, %f111;
	fma.rn.f32 	%f116, %f52, %f77, %f112;
	fma.rn.f32 	%f117, %f53, %f66, %f113;
	fma.rn.f32 	%f118, %f54, %f66, %f114;
	fma.rn.f32 	%f119, %f53, %f78, %f115;
	fma.rn.f32 	%f120, %f54, %f78, %f116;
	fma.rn.f32 	%f121, %f54, %f67, %f117;
	fma.rn.f32 	%f122, %f55, %f67, %f118;
	fma.rn.f32 	%f123, %f54, %f79, %f119;
	fma.rn.f32 	%f124, %f55, %f79, %f120;
	fma.rn.f32 	%f125, %f55, %f68, %f121;
	fma.rn.f32 	%f126, %f56, %f68, %f122;
	fma.rn.f32 	%f127, %f55, %f80, %f123;
	fma.rn.f32 	%f128, %f56, %f80, %f124;
	ld.shared.f32 	%f129, [%r208+64];
	ld.shared.f32 	%f130, [%r208+68];
	ld.shared.f32 	%f131, [%r208+72];
	ld.shared.f32 	%f132, [%r208+76];
	ld.shared.f32 	%f133, [%r208+448];
	ld.shared.f32 	%f134, [%r208+452];
	ld.shared.f32 	%f135, [%r208+456];
	ld.shared.f32 	%f136, [%r208+460];
	ld.shared.f32 	%f137, [%r208+832];
	ld.shared.f32 	%f138, [%r208+836];
	ld.shared.f32 	%f139, [%r208+840];
	ld.shared.f32 	%f140, [%r208+844];
	ld.shared.f32 	%f141, [%r208+1216];
	ld.shared.f32 	%f142, [%r208+1220];
	ld.shared.f32 	%f143, [%r208+1224];
	ld.shared.f32 	%f144, [%r208+1228];
	ld.shared.f32 	%f145, [%r212+12];
	ld.shared.f32 	%f146, [%r212+16];
	ld.shared.f32 	%f147, [%r212+20];
	ld.shared.f32 	%f148, [%r212+48];
	ld.shared.f32 	%f149, [%r212+52];
	ld.shared.f32 	%f150, [%r212+56];
	ld.shared.f32 	%f151, [%r212+84];
	ld.shared.f32 	%f152, [%r212+88];
	ld.shared.f32 	%f153, [%r212+92];
	ld.shared.f32 	%f154, [%r212+120];
	ld.shared.f32 	%f155, [%r212+124];
	ld.shared.f32 	%f156, [%r212+128];
	ld.shared.f32 	%f157, [%r212+300];
	ld.shared.f32 	%f158, [%r212+304];
	ld.shared.f32 	%f159, [%r212+308];
	ld.shared.f32 	%f160, [%r212+336];
	ld.shared.f32 	%f161, [%r212+340];
	ld.shared.f32 	%f162, [%r212+344];
	ld.shared.f32 	%f163, [%r212+372];
	ld.shared.f32 	%f164, [%r212+376];
	ld.shared.f32 	%f165, [%r212+380];
	ld.shared.f32 	%f166, [%r212+408];
	ld.shared.f32 	%f167, [%r212+412];
	ld.shared.f32 	%f168, [%r212+416];
	fma.rn.f32 	%f169, %f129, %f145, %f125;
	fma.rn.f32 	%f170, %f130, %f145, %f126;
	fma.rn.f32 	%f171, %f129, %f157, %f127;
	fma.rn.f32 	%f172, %f130, %f157, %f128;
	fma.rn.f32 	%f173, %f130, %f146, %f169;
	fma.rn.f32 	%f174, %f131, %f146, %f170;
	fma.rn.f32 	%f175, %f130, %f158, %f171;
	fma.rn.f32 	%f176, %f131, %f158, %f172;
	fma.rn.f32 	%f177, %f131, %f147, %f173;
	fma.rn.f32 	%f178, %f132, %f147, %f174;
	fma.rn.f32 	%f179, %f131, %f159, %f175;
	fma.rn.f32 	%f180, %f132, %f159, %f176;
	fma.rn.f32 	%f181, %f133, %f148, %f177;
	fma.rn.f32 	%f182, %f134, %f148, %f178;
	fma.rn.f32 	%f183, %f133, %f160, %f179;
	fma.rn.f32 	%f184, %f134, %f160, %f180;
	fma.rn.f32 	%f185, %f134, %f149, %f181;
	fma.rn.f32 	%f186, %f135, %f149, %f182;
	fma.rn.f32 	%f187, %f134, %f161, %f183;
	fma.rn.f32 	%f188, %f135, %f161, %f184;
	fma.rn.f32 	%f189, %f135, %f150, %f185;
	fma.rn.f32 	%f190, %f136, %f150, %f186;
	fma.rn.f32 	%f191, %f135, %f162, %f187;
	fma.rn.f32 	%f192, %f136, %f162, %f188;
	fma.rn.f32 	%f193, %f137, %f151, %f189;
	fma.rn.f32 	%f194, %f138, %f151, %f190;
	fma.rn.f32 	%f195, %f137, %f163, %f191;
	fma.rn.f32 	%f196, %f138, %f163, %f192;
	fma.rn.f32 	%f197, %f138, %f152, %f193;
	fma.rn.f32 	%f198, %f139, %f152, %f194;
	fma.rn.f32 	%f199, %f138, %f164, %f195;
	fma.rn.f32 	%f200, %f139, %f164, %f196;
	fma.rn.f32 	%f201, %f139, %f153, %f197;
	fma.rn.f32 	%f202, %f140, %f153, %f198;
	fma.rn.f32 	%f203, %f139, %f165, %f199;
	fma.rn.f32 	%f204, %f140, %f165, %f200;
	fma.rn.f32 	%f205, %f141, %f154, %f201;
	fma.rn.f32 	%f206, %f142, %f154, %f202;
	fma.rn.f32 	%f207, %f141, %f166, %f203;
	fma.rn.f32 	%f208, %f142, %f166, %f204;
	fma.rn.f32 	%f209, %f142, %f155, %f205;
	fma.rn.f32 	%f210, %f143, %f155, %f206;
	fma.rn.f32 	%f211, %f142, %f167, %f207;
	fma.rn.f32 	%f212, %f143, %f167, %f208;
	fma.rn.f32 	%f213, %f143, %f156, %f209;
	fma.rn.f32 	%f214, %f144, %f156, %f210;
	fma.rn.f32 	%f215, %f143, %f168, %f211;
	fma.rn.f32 	%f216, %f144, %f168, %f212;
	ld.shared.f32 	%f217, [%r208+128];
	ld.shared.f32 	%f218, [%r208+132];
	ld.shared.f32 	%f219, [%r208+136];
	ld.shared.f32 	%f220, [%r208+140];
	ld.shared.f32 	%f221, [%r208+512];
	ld.shared.f32 	%f222, [%r208+516];
	ld.shared.f32 	%f223, [%r208+520];
	ld.shared.f32 	%f224, [%r208+524];
	ld.shared.f32 	%f225, [%r208+896];
	ld.shared.f32 	%f226, [%r208+900];
	ld.shared.f32 	%f227, [%r208+904];
	ld.shared.f32 	%f228, [%r208+908];
	ld.shared.f32 	%f229, [%r208+1280];
	ld.shared.f32 	%f230, [%r208+1284];
	ld.shared.f32 	%f231, [%r208+1288];
	ld.shared.f32 	%f232, [%r208+1292];
	ld.shared.f32 	%f233, [%r212+24];
	ld.shared.f32 	%f234, [%r212+28];
	ld.shared.f32 	%f235, [%r212+32];
	ld.shared.f32 	%f236, [%r212+60];
	ld.shared.f32 	%f237, [%r212+64];
	ld.shared.f32 	%f238, [%r212+68];
	ld.shared.f32 	%f239, [%r212+96];
	ld.shared.f32 	%f240, [%r212+100];
	ld.shared.f32 	%f241, [%r212+104];
	ld.shared.f32 	%f242, [%r212+132];
	ld.shared.f32 	%f243, [%r212+136];
	ld.shared.f32 	%f244, [%r212+140];
	ld.shared.f32 	%f245, [%r212+312];
	ld.shared.f32 	%f246, [%r212+316];
	ld.shared.f32 	%f247, [%r212+320];
	ld.shared.f32 	%f248, [%r212+348];
	ld.shared.f32 	%f249, [%r212+352];
	ld.shared.f32 	%f250, [%r212+356];
	ld.shared.f32 	%f251, [%r212+384];
	ld.shared.f32 	%f252, [%r212+388];
	ld.shared.f32 	%f253, [%r212+392];
	ld.shared.f32 	%f254, [%r212+420];
	ld.shared.f32 	%f255, [%r212+424];
	ld.shared.f32 	%f256, [%r212+428];
	fma.rn.f32 	%f257, %f217, %f233, %f213;
	fma.rn.f32 	%f258, %f218, %f233, %f214;
	fma.rn.f32 	%f259, %f217, %f245, %f215;
	fma.rn.f32 	%f260, %f218, %f245, %f216;
	fma.rn.f32 	%f261, %f218, %f234, %f257;
	fma.rn.f32 	%f262, %f219, %f234, %f258;
	fma.rn.f32 	%f263, %f218, %f246, %f259;
	fma.rn.f32 	%f264, %f219, %f246, %f260;
	fma.rn.f32 	%f265, %f219, %f235, %f261;
	fma.rn.f32 	%f266, %f220, %f235, %f262;
	fma.rn.f32 	%f267, %f219, %f247, %f263;
	fma.rn.f32 	%f268, %f220, %f247, %f264;
	fma.rn.f32 	%f269, %f221, %f236, %f265;
	fma.rn.f32 	%f270, %f222, %f236, %f266;
	fma.rn.f32 	%f271, %f221, %f248, %f267;
	fma.rn.f32 	%f272, %f222, %f248, %f268;
	fma.rn.f32 	%f273, %f222, %f237, %f269;
	fma.rn.f32 	%f274, %f223, %f237, %f270;
	fma.rn.f32 	%f275, %f222, %f249, %f271;
	fma.rn.f32 	%f276, %f223, %f249, %f272;
	fma.rn.f32 	%f277, %f223, %f238, %f273;
	fma.rn.f32 	%f278, %f224, %f238, %f274;
	fma.rn.f32 	%f279, %f223, %f250, %f275;
	fma.rn.f32 	%f280, %f224, %f250, %f276;
	fma.rn.f32 	%f281, %f225, %f239, %f277;
	fma.rn.f32 	%f282, %f226, %f239, %f278;
	fma.rn.f32 	%f283, %f225, %f251, %f279;
	fma.rn.f32 	%f284, %f226, %f251, %f280;
	fma.rn.f32 	%f285, %f226, %f240, %f281;
	fma.rn.f32 	%f286, %f227, %f240, %f282;
	fma.rn.f32 	%f287, %f226, %f252, %f283;
	fma.rn.f32 	%f288, %f227, %f252, %f284;
	fma.rn.f32 	%f289, %f227, %f241, %f285;
	fma.rn.f32 	%f290, %f228, %f241, %f286;
	fma.rn.f32 	%f291, %f227, %f253, %f287;
	fma.rn.f32 	%f292, %f228, %f253, %f288;
	fma.rn.f32 	%f293, %f229, %f242, %f289;
	fma.rn.f32 	%f294, %f230, %f242, %f290;
	fma.rn.f32 	%f295, %f229, %f254, %f291;
	fma.rn.f32 	%f296, %f230, %f254, %f292;
	fma.rn.f32 	%f297, %f230, %f243, %f293;
	fma.rn.f32 	%f298, %f231, %f243, %f294;
	fma.rn.f32 	%f299, %f230, %f255, %f295;
	fma.rn.f32 	%f300, %f231, %f255, %f296;
	fma.rn.f32 	%f315, %f231, %f244, %f297;
	fma.rn.f32 	%f314, %f232, %f244, %f298;
	fma.rn.f32 	%f313, %f231, %f256, %f299;
	fma.rn.f32 	%f312, %f232, %f256, %f300;
	mov.b32 	%r219, 1;
	mov.pred 	%p108, 0;
	@%p15 bra 	$L__BB0_32;
	add.s32 	%r218, %r218, 1;
	setp.ne.s32 	%p107, %r218, 8;
	@%p107 bra 	$L__BB0_1;
	ld.param.u64 	%rd49, [default_function_kernel0_param_2];
	cvta.to.global.u64 	%rd46, %rd49;
	mad.lo.s32 	%r213, %r16, 25088, %r3;
	add.s32 	%r214, %r213, %r4;
	mad.lo.s32 	%r215, %r1, 56, %r214;
	add.s32 	%r216, %r215, %r2;
	add.s32 	%r217, %r216, %r13;
	mul.wide.u32 	%rd47, %r217, 4;
	add.s64 	%rd48, %rd46, %rd47;
	st.global.f32 	[%rd48], %f315;
	st.global.f32 	[%rd48+4], %f314;
	st.global.f32 	[%rd48+12544], %f313;
	st.global.f32 	[%rd48+12548], %f312;
	ret;

}
	// .globl	_Z6conv2dPfPKfS_
.visible .entry _Z6conv2dPfPKfS_(
	.param .u64 .ptr .align 1 _Z6conv2dPfPKfS__param_0,
	.param .u64 .ptr .align 1 _Z6conv2dPfPKfS__param_1,
	.param .u64 .ptr .align 1 _Z6conv2dPfPKfS__param_2
)
{
	.reg .pred 	%p<23>;
	.reg .b16 	%rs<22>;
	.reg .b32 	%r<271>;
	.reg .b32 	%f<1799>;
	.reg .b64 	%rd<140>;

	ld.param.u64 	%rd4, [_Z6conv2dPfPKfS__param_0];
	ld.param.u64 	%rd2, [_Z6conv2dPfPKfS__param_1];
	cvta.to.global.u64 	%rd1, %rd4;
	mov.u32 	%r54, %ctaid.x;
	mul.hi.u32 	%r55, %r54, -1840700269;
	shr.u32 	%r1, %r55, 5;
	mul.lo.s32 	%r56, %r1, 56;
	sub.s32 	%r2, %r54, %r56;
	mov.u32 	%r3, %tid.x;
	shr.u32 	%r265, %r3, 6;
	and.b32  	%r5, %r3, 63;
	mov.u32 	%r6, %ntid.x;
	add.s32 	%r57, %r3, %r6;
	cvt.u16.u32 	%rs3, %r57;
	sub.s16 	%rs4, 2783, %rs3;
	cvt.u16.u32 	%rs5, %r6;
	div.u16 	%rs1, %rs4, %rs5;
	and.b16  	%rs2, %rs1, 3;
	setp.eq.s16 	%p1, %rs2, 2;
	mov.u32 	%r263, %r3;
	@%p1 bra 	$L__BB1_3;
	cvt.u32.u16 	%r7, %rs2;
	mov.b32 	%r262, 0;
	mov.u32 	%r263, %r3;
$L__BB1_2:
	.pragma "nounroll";
	shl.b32 	%r59, %r263, 2;
	mov.u32 	%r60, shared_input;
	add.s32 	%r61, %r60, %r59;
	mov.b32 	%r62, 0;
	st.shared.u32 	[%r61], %r62;
	add.s32 	%r263, %r263, %r6;
	add.s32 	%r262, %r262, 1;
	xor.b32  	%r63, %r262, %r7;
	setp.ne.s32 	%p2, %r63, 2;
	@%p2 bra 	$L__BB1_2;
$L__BB1_3:
	setp.lt.u16 	%p3, %rs1, 2;
	@%p3 bra 	$L__BB1_6;
	mov.u32 	%r65, shared_input;
	shl.b32 	%r68, %r6, 2;
$L__BB1_5:
	shl.b32 	%r64, %r263, 2;
	add.s32 	%r66, %r65, %r64;
	mov.b32 	%r67, 0;
	st.shared.u32 	[%r66], %r67;
	add.s32 	%r69, %r66, %r68;
	st.shared.u32 	[%r69], %r67;
	add.s32 	%r70, %r69, %r68;
	st.shared.u32 	[%r70], %r67;
	add.s32 	%r71, %r70, %r68;
	st.shared.u32 	[%r71], %r67;
	add.s32 	%r263, %r68, %r263;
	setp.lt.u32 	%p4, %r263, 2784;
	@%p4 bra 	$L__BB1_5;
$L__BB1_6:
	setp.ne.s32 	%p5, %r2, 0;
	max.u32 	%r15, %r2, 1;
	add.s32 	%r16, %r15, -1;
	min.u32 	%r17, %r2, 54;
	add.s32 	%r18, %r17, 2;
	bar.sync 	0;
	@%p5 bra 	$L__BB1_16;
	sub.s32 	%r137, %r18, %r16;
	mul.lo.s32 	%r19, %r137, 56;
	mul.lo.s32 	%r20, %r16, 56;
	mul.lo.s32 	%r138, %r17, 56;
	sub.s32 	%r139, %r138, %r5;
	mad.lo.s32 	%r140, %r15, -56, %r139;
	add.s32 	%r21, %r140, 167;
	and.b32  	%r22, %r21, 192;
	or.b32  	%r23, %r5, 64;
	cvt.u16.u32 	%rs14, %r23;
	mul.lo.s16 	%rs15, %rs14, 147;
	shr.u16 	%rs16, %rs15, 12;
	cvt.u32.u16 	%r141, %rs16;
	and.b32  	%r142, %r141, 6;
	add.s32 	%r24, %r23, %r142;
	or.b32  	%r25, %r5, 128;
	cvt.u16.u32 	%rs17, %r25;
	shr.u16 	%rs18, %rs17, 3;
	mul.lo.s16 	%rs19, %rs18, 37;
	shr.u16 	%rs20, %rs19, 7;
	and.b16  	%rs21, %rs20, 6;
	cvt.u32.u16 	%r143, %rs21;
	add.s32 	%r26, %r25, %r143;
$L__BB1_8:
	mov.u32 	%r44, %r265;
	setp.ge.u32 	%p14, %r5, %r19;
	@%p14 bra 	$L__BB1_15;
	setp.eq.s32 	%p15, %r22, 192;
	shl.b32 	%r144, %r1, 4;
	add.s32 	%r145, %r144, %r44;
	mad.lo.s32 	%r45, %r145, 3136, %r20;
	mul.lo.s32 	%r46, %r44, 174;
	mov.u32 	%r269, %r5;
	@%p15 bra 	$L__BB1_13;
	setp.eq.s32 	%p16, %r22, 0;
	add.s32 	%r47, %r45, %r5;
	mul.wide.u32 	%rd19, %r47, 4;
	add.s64 	%rd20, %rd1, %rd19;
	ld.global.nc.f32 	%f16, [%rd20];
	setp.gt.u32 	%p17, %r5, 55;
	selp.b32 	%r146, 2, 0, %p17;
	add.s32 	%r147, %r146, %r5;
	add.s32 	%r148, %r46, %r147;
	shl.b32 	%r149, %r148, 2;
	mov.u32 	%r150, shared_input;
	add.s32 	%r151, %r150, %r149;
	st.shared.f32 	[%r151+236], %f16;
	mov.u32 	%r269, %r23;
	@%p16 bra 	$L__BB1_13;
	setp.eq.s32 	%p18, %r22, 64;
	add.s32 	%r152, %r47, 64;
	mul.wide.u32 	%rd21, %r152, 4;
	add.s64 	%rd22, %rd1, %rd21;
	ld.global.nc.f32 	%f17, [%rd22];
	add.s32 	%r153, %r46, %r24;
	shl.b32 	%r154, %r153, 2;
	add.s32 	%r156, %r150, %r154;
	st.shared.f32 	[%r156+236], %f17;
	mov.u32 	%r269, %r25;
	@%p18 bra 	$L__BB1_13;
	or.b32  	%r269, %r5, 192;
	add.s32 	%r157, %r47, 128;
	mul.wide.u32 	%rd23, %r157, 4;
	add.s64 	%rd24, %rd1, %rd23;
	ld.global.nc.f32 	%f18, [%rd24];
	add.s32 	%r158, %r46, %r26;
	shl.b32 	%r159, %r158, 2;
	add.s32 	%r161, %r150, %r159;
	st.shared.f32 	[%r161+236], %f18;
$L__BB1_13:
	setp.lt.u32 	%p19, %r21, 192;
	@%p19 bra 	$L__BB1_15;
$L__BB1_14:
	shr.u32 	%r162, %r269, 3;
	mul.hi.u32 	%r163, %r162, 613566757;
	mul.lo.s32 	%r164, %r163, 56;
	sub.s32 	%r165, %r269, %r164;
	add.s32 	%r166, %r45, %r269;
	mul.wide.u32 	%rd25, %r166, 4;
	add.s64 	%rd26, %rd1, %rd25;
	ld.global.nc.f32 	%f19, [%rd26];
	add.s32 	%r167, %r46, %r165;
	mad.lo.s32 	%r168, %r163, 58, %r167;
	shl.b32 	%r169, %r168, 2;
	mov.u32 	%r170, shared_input;
	add.s32 	%r171, %r170, %r169;
	st.shared.f32 	[%r171+236], %f19;
	add.s32 	%r172, %r269, 64;
	shr.u32 	%r173, %r172, 3;
	mul.hi.u32 	%r174, %r173, 613566757;
	mul.lo.s32 	%r175, %r174, 56;
	sub.s32 	%r176, %r172, %r175;
	add.s32 	%r177, %r166, 64;
	mul.wide.u32 	%rd27, %r177, 4;
	add.s64 	%rd28, %rd1, %rd27;
	ld.global.nc.f32 	%f20, [%rd28];
	add.s32 	%r178, %r46, %r176;
	mad.lo.s32 	%r179, %r174, 58, %r178;
	shl.b32 	%r180, %r179, 2;
	add.s32 	%r181, %r170, %r180;
	st.shared.f32 	[%r181+236], %f20;
	add.s32 	%r182, %r269, 128;
	shr.u32 	%r183, %r182, 3;
	mul.hi.u32 	%r184, %r183, 613566757;
	mul.lo.s32 	%r185, %r184, 56;
	sub.s32 	%r186, %r182, %r185;
	add.s32 	%r187, %r166, 128;
	mul.wide.u32 	%rd29, %r187, 4;
	add.s64 	%rd30, %rd1, %rd29;
	ld.global.nc.f32 	%f21, [%rd30];
	add.s32 	%r188, %r46, %r186;
	mad.lo.s32 	%r189, %r184, 58, %r188;
	shl.b32 	%r190, %r189, 2;
	add.s32 	%r191, %r170, %r190;
	st.shared.f32 	[%r191+236], %f21;
	add.s32 	%r192, %r269, 192;
	shr.u32 	%r193, %r192, 3;
	mul.hi.u32 	%r194, %r193, 613566757;
	mul.lo.s32 	%r195, %r194, 56;
	sub.s32 	%r196, %r192, %r195;
	add.s32 	%r197, %r166, 192;
	mul.wide.u32 	%rd31, %r197, 4;
	add.s64 	%rd32, %rd1, %rd31;
	ld.global.nc.f32 	%f22, [%rd32];
	add.s32 	%r198, %r46, %r196;
	mad.lo.s32 	%r199, %r194, 58, %r198;
	shl.b32 	%r200, %r199, 2;
	add.s32 	%r201, %r170, %r200;
	st.shared.f32 	[%r201+236], %f22;
	add.s32 	%r269, %r269, 256;
	setp.lt.u32 	%p20, %r269, %r19;
	@%p20 bra 	$L__BB1_14;
$L__BB1_15:
	add.s32 	%r265, %r44, 7;
	setp.lt.u32 	%p21, %r44, 9;
	@%p21 bra 	$L__BB1_8;
	bra.uni 	$L__BB1_25;
$L__BB1_16:
	sub.s32 	%r72, %r18, %r16;
	mul.lo.s32 	%r27, %r72, 56;
	mul.lo.s32 	%r28, %r16, 56;
	mul.lo.s32 	%r73, %r17, 56;
	sub.s32 	%r74, %r73, %r5;
	mad.lo.s32 	%r75, %r15, -56, %r74;
	add.s32 	%r29, %r75, 167;
	and.b32  	%r30, %r29, 192;
	or.b32  	%r31, %r5, 64;
	cvt.u16.u32 	%rs6, %r31;
	mul.lo.s16 	%rs7, %rs6, 147;
	shr.u16 	%rs8, %rs7, 12;
	cvt.u32.u16 	%r76, %rs8;
	and.b32  	%r77, %r76, 6;
	add.s32 	%r32, %r31, %r77;
	or.b32  	%r33, %r5, 128;
	cvt.u16.u32 	%rs9, %r33;
	shr.u16 	%rs10, %rs9, 3;
	mul.lo.s16 	%rs11, %rs10, 37;
	shr.u16 	%rs12, %rs11, 7;
	and.b16  	%rs13, %rs12, 6;
	cvt.u32.u16 	%r78, %rs13;
	add.s32 	%r34, %r33, %r78;
$L__BB1_17:
	mov.u32 	%r35, %r265;
	setp.ge.u32 	%p6, %r5, %r27;
	@%p6 bra 	$L__BB1_24;
	setp.eq.s32 	%p7, %r30, 192;
	shl.b32 	%r79, %r1, 4;
	add.s32 	%r80, %r79, %r35;
	mad.lo.s32 	%r36, %r80, 3136, %r28;
	mul.lo.s32 	%r37, %r35, 174;
	mov.u32 	%r266, %r5;
	@%p7 bra 	$L__BB1_22;
	setp.eq.s32 	%p8, %r30, 0;
	add.s32 	%r38, %r36, %r5;
	mul.wide.u32 	%rd5, %r38, 4;
	add.s64 	%rd6, %rd1, %rd5;
	ld.global.nc.f32 	%f9, [%rd6];
	setp.gt.u32 	%p9, %r5, 55;
	selp.b32 	%r81, 2, 0, %p9;
	add.s32 	%r82, %r81, %r5;
	add.s32 	%r83, %r37, %r82;
	shl.b32 	%r84, %r83, 2;
	mov.u32 	%r85, shared_input;
	add.s32 	%r86, %r85, %r84;
	st.shared.f32 	[%r86+4], %f9;
	mov.u32 	%r266, %r31;
	@%p8 bra 	$L__BB1_22;
	setp.eq.s32 	%p10, %r30, 64;
	add.s32 	%r87, %r38, 64;
	mul.wide.u32 	%rd7, %r87, 4;
	add.s64 	%rd8, %rd1, %rd7;
	ld.global.nc.f32 	%f10, [%rd8];
	add.s32 	%r88, %r37, %r32;
	shl.b32 	%r89, %r88, 2;
	add.s32 	%r91, %r85, %r89;
	st.shared.f32 	[%r91+4], %f10;
	mov.u32 	%r266, %r33;
	@%p10 bra 	$L__BB1_22;
	or.b32  	%r266, %r5, 192;
	add.s32 	%r92, %r38, 128;
	mul.wide.u32 	%rd9, %r92, 4;
	add.s64 	%rd10, %rd1, %rd9;
	ld.global.nc.f32 	%f11, [%rd10];
	add.s32 	%r93, %r37, %r34;
	shl.b32 	%r94, %r93, 2;
	add.s32 	%r96, %r85, %r94;
	st.shared.f32 	[%r96+4], %f11;
$L__BB1_22:
	setp.lt.u32 	%p11, %r29, 192;
	@%p11 bra 	$L__BB1_24;
$L__BB1_23:
	shr.u32 	%r97, %r266, 3;
	mul.hi.u32 	%r98, %r97, 613566757;
	mul.lo.s32 	%r99, %r98, 56;
	sub.s32 	%r100, %r266, %r99;
	add.s32 	%r101, %r36, %r266;
	mul.wide.u32 	%rd11, %r101, 4;
	add.s64 	%rd12, %rd1, %rd11;
	ld.global.nc.f32 	%f12, [%rd12];
	add.s32 	%r102, %r37, %r100;
	mad.lo.s32 	%r103, %r98, 58, %r102;
	shl.b32 	%r104, %r103, 2;
	mov.u32 	%r105, shared_input;
	add.s32 	%r106, %r105, %r104;
	st.shared.f32 	[%r106+4], %f12;
	add.s32 	%r107, %r266, 64;
	shr.u32 	%r108, %r107, 3;
	mul.hi.u32 	%r109, %r108, 613566757;
	mul.lo.s32 	%r110, %r109, 56;
	sub.s32 	%r111, %r107, %r110;
	add.s32 	%r112, %r101, 64;
	mul.wide.u32 	%rd13, %r112, 4;
	add.s64 	%rd14, %rd1, %rd13;
	ld.global.nc.f32 	%f13, [%rd14];
	add.s32 	%r113, %r37, %r111;
	mad.lo.s32 	%r114, %r109, 58, %r113;
	shl.b32 	%r115, %r114, 2;
	add.s32 	%r116, %r105, %r115;
	st.shared.f32 	[%r116+4], %f13;
	add.s32 	%r117, %r266, 128;
	shr.u32 	%r118, %r117, 3;
	mul.hi.u32 	%r119, %r118, 613566757;
	mul.lo.s32 	%r120, %r119, 56;
	sub.s32 	%r121, %r117, %r120;
	add.s32 	%r122, %r101, 128;
	mul.wide.u32 	%rd15, %r122, 4;
	add.s64 	%rd16, %rd1, %rd15;
	ld.global.nc.f32 	%f14, [%rd16];
	add.s32 	%r123, %r37, %r121;
	mad.lo.s32 	%r124, %r119, 58, %r123;
	shl.b32 	%r125, %r124, 2;
	add.s32 	%r126, %r105, %r125;
	st.shared.f32 	[%r126+4], %f14;
	add.s32 	%r127, %r266, 192;
	shr.u32 	%r128, %r127, 3;
	mul.hi.u32 	%r129, %r128, 613566757;
	mul.lo.s32 	%r130, %r129, 56;
	sub.s32 	%r131, %r127, %r130;
	add.s32 	%r132, %r101, 192;
	mul.wide.u32 	%rd17, %r132, 4;
	add.s64 	%rd18, %rd1, %rd17;
	ld.global.nc.f32 	%f15, [%rd18];
	add.s32 	%r133, %r37, %r131;
	mad.lo.s32 	%r134, %r129, 58, %r133;
	shl.b32 	%r135, %r134, 2;
	add.s32 	%r136, %r105, %r135;
	st.shared.f32 	[%r136+4], %f15;
	add.s32 	%r266, %r266, 256;
	setp.lt.u32 	%p12, %r266, %r27;
	@%p12 bra 	$L__BB1_23;
$L__BB1_24:
	add.s32 	%r265, %r35, 7;
	setp.lt.u32 	%p13, %r35, 9;
	@%p13 bra 	$L__BB1_17;
$L__BB1_25:
	cvta.to.global.u64 	%rd33, %rd2;
	bar.sync 	0;
	shr.u32 	%r202, %r3, 6;
	shl.b32 	%r53, %r202, 3;
	mul.lo.s32 	%r203, %r1, 9216;
	or.b32  	%r204, %r203, %r5;
	mul.wide.u32 	%rd34, %r204, 4;
	add.s64 	%rd35, %rd33, %rd34;
	ld.global.nc.f32 	%f23, [%rd35];
	ld.global.nc.f32 	%f24, [%rd35+256];
	ld.global.nc.f32 	%f25, [%rd35+512];
	ld.global.nc.f32 	%f26, [%rd35+768];
	ld.global.nc.f32 	%f27, [%rd35+1024];
	ld.global.nc.f32 	%f28, [%rd35+1280];
	ld.global.nc.f32 	%f29, [%rd35+1536];
	ld.global.nc.f32 	%f30, [%rd35+1792];
	ld.global.nc.f32 	%f31, [%rd35+2048];
	shl.b32 	%r205, %r202, 5;
	mov.u32 	%r206, shared_input;
	add.s32 	%r207, %r206, %r205;
	ld.shared.v4.f32 	{%f32, %f33, %f34, %f35}, [%r207];
	fma.rn.f32 	%f36, %f32, %f23, 0f00000000;
	fma.rn.f32 	%f37, %f33, %f23, 0f00000000;
	fma.rn.f32 	%f38, %f33, %f24, %f36;
	fma.rn.f32 	%f39, %f34, %f23, 0f00000000;
	fma.rn.f32 	%f40, %f34, %f24, %f37;
	fma.rn.f32 	%f41, %f34, %f25, %f38;
	fma.rn.f32 	%f42, %f35, %f23, 0f00000000;
	fma.rn.f32 	%f43, %f35, %f24, %f39;
	fma.rn.f32 	%f44, %f35, %f25, %f40;
	ld.shared.v4.f32 	{%f45, %f46, %f47, %f48}, [%r207+16];
	fma.rn.f32 	%f49, %f45, %f23, 0f00000000;
	fma.rn.f32 	%f50, %f45, %f24, %f42;
	fma.rn.f32 	%f51, %f45, %f25, %f43;
	fma.rn.f32 	%f52, %f46, %f23, 0f00000000;
	fma.rn.f32 	%f53, %f46, %f24, %f49;
	fma.rn.f32 	%f54, %f46, %f25, %f50;
	fma.rn.f32 	%f55, %f47, %f23, 0f00000000;
	fma.rn.f32 	%f56, %f47, %f24, %f52;
	fma.rn.f32 	%f57, %f47, %f25, %f53;
	fma.rn.f32 	%f58, %f48, %f23, 0f00000000;
	fma.rn.f32 	%f59, %f48, %f24, %f55;
	fma.rn.f32 	%f60, %f48, %f25, %f56;
	ld.shared.v2.f32 	{%f61, %f62}, [%r207+32];
	fma.rn.f32 	%f63, %f61, %f24, %f58;
	fma.rn.f32 	%f64, %f61, %f25, %f59;
	fma.rn.f32 	%f65, %f62, %f25, %f63;
	ld.shared.v2.f32 	{%f66, %f67}, [%r207+232];
	fma.rn.f32 	%f68, %f66, %f26, %f41;
	fma.rn.f32 	%f69, %f67, %f26, %f44;
	fma.rn.f32 	%f70, %f67, %f27, %f68;
	ld.shared.v4.f32 	{%f71, %f72, %f73, %f74}, [%r207+240];
	fma.rn.f32 	%f75, %f71, %f26, %f51;
	fma.rn.f32 	%f76, %f71, %f27, %f69;
	fma.rn.f32 	%f77, %f71, %f28, %f70;
	fma.rn.f32 	%f78, %f72, %f26, %f54;
	fma.rn.f32 	%f79, %f72, %f27, %f75;
	fma.rn.f32 	%f80, %f72, %f28, %f76;
	fma.rn.f32 	%f81, %f73, %f26, %f57;
	fma.rn.f32 	%f82, %f73, %f27, %f78;
	fma.rn.f32 	%f83, %f73, %f28, %f79;
	fma.rn.f32 	%f84, %f74, %f26, %f60;
	fma.rn.f32 	%f85, %f74, %f27, %f81;
	fma.rn.f32 	%f86, %f74, %f28, %f82;
	ld.shared.v4.f32 	{%f87, %f88, %f89, %f90}, [%r207+256];
	fma.rn.f32 	%f91, %f87, %f26, %f64;
	fma.rn.f32 	%f92, %f87, %f27, %f84;
	fma.rn.f32 	%f93, %f87, %f28, %f85;
	fma.rn.f32 	%f94, %f88, %f26, %f65;
	fma.rn.f32 	%f95, %f88, %f27, %f91;
	fma.rn.f32 	%f96, %f88, %f28, %f92;
	fma.rn.f32 	%f97, %f89, %f27, %f94;
	fma.rn.f32 	%f98, %f89, %f28, %f95;
	fma.rn.f32 	%f99, %f90, %f28, %f97;
	ld.shared.v4.f32 	{%f100, %f101, %f102, %f103}, [%r207+464];
	fma.rn.f32 	%f104, %f100, %f29, %f77;
	fma.rn.f32 	%f105, %f101, %f29, %f80;
	fma.rn.f32 	%f106, %f101, %f30, %f104;
	fma.rn.f32 	%f107, %f102, %f29, %f83;
	fma.rn.f32 	%f108, %f102, %f30, %f105;
	fma.rn.f32 	%f109, %f102, %f31, %f106;
	fma.rn.f32 	%f110, %f103, %f29, %f86;
	fma.rn.f32 	%f111, %f103, %f30, %f107;
	fma.rn.f32 	%f112, %f103, %f31, %f108;
	ld.shared.v4.f32 	{%f113, %f114, %f115, %f116}, [%r207+480];
	fma.rn.f32 	%f117, %f113, %f29, %f93;
	fma.rn.f32 	%f118, %f113, %f30, %f110;
	fma.rn.f32 	%f119, %f113, %f31, %f111;
	fma.rn.f32 	%f120, %f114, %f29, %f96;
	fma.rn.f32 	%f121, %f114, %f30, %f117;
	fma.rn.f32 	%f122, %f114, %f31, %f118;
	fma.rn.f32 	%f123, %f115, %f29, %f98;
	fma.rn.f32 	%f124, %f115, %f30, %f120;
	fma.rn.f32 	%f125, %f115, %f31, %f121;
	fma.rn.f32 	%f126, %f116, %f29, %f99;
	fma.rn.f32 	%f127, %f116, %f30, %f123;
	fma.rn.f32 	%f128, %f116, %f31, %f124;
	ld.shared.v2.f32 	{%f129, %f130}, [%r207+496];
	fma.rn.f32 	%f131, %f129, %f30, %f126;
	fma.rn.f32 	%f132, %f129, %f31, %f127;
	fma.rn.f32 	%f133, %f130, %f31, %f131;
	ld.global.nc.f32 	%f134, [%rd35+2304];
	ld.global.nc.f32 	%f135, [%rd35+2560];
	ld.global.nc.f32 	%f136, [%rd35+2816];
	ld.global.nc.f32 	%f137, [%rd35+3072];
	ld.global.nc.f32 	%f138, [%rd35+3328];
	ld.global.nc.f32 	%f139, [%rd35+3584];
	ld.global.nc.f32 	%f140, [%rd35+3840];
	add.s32 	%r208, %r204, 1024;
	mul.wide.u32 	%rd36, %r208, 4;
	add.s64 	%rd37, %rd33, %rd36;
	ld.global.nc.f32 	%f141, [%rd37];
	add.s32 	%r209, %r204, 1088;
	mul.wide.u32 	%rd38, %r209, 4;
	add.s64 	%rd39, %rd33, %rd38;
	ld.global.nc.f32 	%f142, [%rd39];
	ld.shared.v2.f32 	{%f143, %f144}, [%r207+696];
	fma.rn.f32 	%f145, %f143, %f134, %f109;
	fma.rn.f32 	%f146, %f144, %f134, %f112;
	fma.rn.f32 	%f147, %f144, %f135, %f145;
	ld.shared.v4.f32 	{%f148, %f149, %f150, %f151}, [%r207+704];
	fma.rn.f32 	%f152, %f148, %f134, %f119;
	fma.rn.f32 	%f153, %f148, %f135, %f146;
	fma.rn.f32 	%f154, %f148, %f136, %f147;
	fma.rn.f32 	%f155, %f149, %f134, %f122;
	fma.rn.f32 	%f156, %f149, %f135, %f152;
	fma.rn.f32 	%f157, %f149, %f136, %f153;
	fma.rn.f32 	%f158, %f150, %f134, %f125;
	fma.rn.f32 	%f159, %f150, %f135, %f155;
	fma.rn.f32 	%f160, %f150, %f136, %f156;
	fma.rn.f32 	%f161, %f151, %f134, %f128;
	fma.rn.f32 	%f162, %f151, %f135, %f158;
	fma.rn.f32 	%f163, %f151, %f136, %f159;
	ld.shared.v4.f32 	{%f164, %f165, %f166, %f167}, [%r207+720];
	fma.rn.f32 	%f168, %f164, %f134, %f132;
	fma.rn.f32 	%f169, %f164, %f135, %f161;
	fma.rn.f32 	%f170, %f164, %f136, %f162;
	fma.rn.f32 	%f171, %f165, %f134, %f133;
	fma.rn.f32 	%f172, %f165, %f135, %f168;
	fma.rn.f32 	%f173, %f165, %f136, %f169;
	fma.rn.f32 	%f174, %f166, %f135, %f171;
	fma.rn.f32 	%f175, %f166, %f136, %f172;
	fma.rn.f32 	%f176, %f167, %f136, %f174;
	ld.shared.v4.f32 	{%f177, %f178, %f179, %f180}, [%r207+928];
	fma.rn.f32 	%f181, %f177, %f137, %f154;
	fma.rn.f32 	%f182, %f178, %f137, %f157;
	fma.rn.f32 	%f183, %f178, %f138, %f181;
	fma.rn.f32 	%f184, %f179, %f137, %f160;
	fma.rn.f32 	%f185, %f179, %f138, %f182;
	fma.rn.f32 	%f186, %f179, %f139, %f183;
	fma.rn.f32 	%f187, %f180, %f137, %f163;
	fma.rn.f32 	%f188, %f180, %f138, %f184;
	fma.rn.f32 	%f189, %f180, %f139, %f185;
	ld.shared.v4.f32 	{%f190, %f191, %f192, %f193}, [%r207+944];
	fma.rn.f32 	%f194, %f190, %f137, %f170;
	fma.rn.f32 	%f195, %f190, %f138, %f187;
	fma.rn.f32 	%f196, %f190, %f139, %f188;
	fma.rn.f32 	%f197, %f191, %f137, %f173;
	fma.rn.f32 	%f198, %f191, %f138, %f194;
	fma.rn.f32 	%f199, %f191, %f139, %f195;
	fma.rn.f32 	%f200, %f192, %f137, %f175;
	fma.rn.f32 	%f201, %f192, %f138, %f197;
	fma.rn.f32 	%f202, %f192, %f139, %f198;
	fma.rn.f32 	%f203, %f193, %f137, %f176;
	fma.rn.f32 	%f204, %f193, %f138, %f200;
	fma.rn.f32 	%f205, %f193, %f139, %f201;
	ld.shared.v2.f32 	{%f206, %f207}, [%r207+960];
	fma.rn.f32 	%f208, %f206, %f138, %f203;
	fma.rn.f32 	%f209, %f206, %f139, %f204;
	fma.rn.f32 	%f210, %f207, %f139, %f208;
	ld.shared.v2.f32 	{%f211, %f212}, [%r207+1160];
	fma.rn.f32 	%f213, %f211, %f140, %f186;
	fma.rn.f32 	%f214, %f212, %f140, %f189;
	fma.rn.f32 	%f215, %f212, %f141, %f213;
	ld.shared.v4.f32 	{%f216, %f217, %f218, %f219}, [%r207+1168];
	fma.rn.f32 	%f220, %f216, %f140, %f196;
	fma.rn.f32 	%f221, %f216, %f141, %f214;
	fma.rn.f32 	%f222, %f216, %f142, %f215;
	fma.rn.f32 	%f223, %f217, %f140, %f199;
	fma.rn.f32 	%f224, %f217, %f141, %f220;
	fma.rn.f32 	%f225, %f217, %f142, %f221;
	fma.rn.f32 	%f226, %f218, %f140, %f202;
	fma.rn.f32 	%f227, %f218, %f141, %f223;
	fma.rn.f32 	%f228, %f218, %f142, %f224;
	fma.rn.f32 	%f229, %f219, %f140, %f205;
	fma.rn.f32 	%f230, %f219, %f141, %f226;
	fma.rn.f32 	%f231, %f219, %f142, %f227;
	ld.shared.v4.f32 	{%f232, %f233, %f234, %f235}, [%r207+1184];
	fma.rn.f32 	%f236, %f232, %f140, %f209;
	fma.rn.f32 	%f237, %f232, %f141, %f229;
	fma.rn.f32 	%f238, %f232, %f142, %f230;
	fma.rn.f32 	%f239, %f233, %f140, %f210;
	fma.rn.f32 	%f240, %f233, %f141, %f236;
	fma.rn.f32 	%f241, %f233, %f142, %f237;
	fma.rn.f32 	%f242, %f234, %f141, %f239;
	fma.rn.f32 	%f243, %f234, %f142, %f240;
	fma.rn.f32 	%f244, %f235, %f142, %f242;
	add.s32 	%r210, %r204, 1152;
	mul.wide.u32 	%rd40, %r210, 4;
	add.s64 	%rd41, %rd33, %rd40;
	ld.global.nc.f32 	%f245, [%rd41];
	ld.global.nc.f32 	%f246, [%rd41+256];
	ld.global.nc.f32 	%f247, [%rd41+512];
	ld.global.nc.f32 	%f248, [%rd41+768];
	ld.global.nc.f32 	%f249, [%rd41+1024];
	ld.global.nc.f32 	%f250, [%rd41+1280];
	ld.global.nc.f32 	%f251, [%rd41+1536];
	ld.global.nc.f32 	%f252, [%rd41+1792];
	ld.global.nc.f32 	%f253, [%rd41+2048];
	ld.shared.v4.f32 	{%f254, %f255, %f256, %f257}, [%r207+1392];
	fma.rn.f32 	%f258, %f254, %f245, %f222;
	fma.rn.f32 	%f259, %f255, %f245, %f225;
	fma.rn.f32 	%f260, %f255, %f246, %f258;
	fma.rn.f32 	%f261, %f256, %f245, %f228;
	fma.rn.f32 	%f262, %f256, %f246, %f259;
	fma.rn.f32 	%f263, %f256, %f247, %f260;
	fma.rn.f32 	%f264, %f257, %f245, %f231;
	fma.rn.f32 	%f265, %f257, %f246, %f261;
	fma.rn.f32 	%f266, %f257, %f247, %f262;
	ld.shared.v4.f32 	{%f267, %f268, %f269, %f270}, [%r207+1408];
	fma.rn.f32 	%f271, %f267, %f245, %f238;
	fma.rn.f32 	%f272, %f267, %f246, %f264;
	fma.rn.f32 	%f273, %f267, %f247, %f265;
	fma.rn.f32 	%f274, %f268, %f245, %f241;
	fma.rn.f32 	%f275, %f268, %f246, %f271;
	fma.rn.f32 	%f276, %f268, %f247, %f272;
	fma.rn.f32 	%f277, %f269, %f245, %f243;
	fma.rn.f32 	%f278, %f269, %f246, %f274;
	fma.rn.f32 	%f279, %f269, %f247, %f275;
	fma.rn.f32 	%f280, %f270, %f245, %f244;
	fma.rn.f32 	%f281, %f270, %f246, %f277;
	fma.rn.f32 	%f282, %f270, %f247, %f278;
	ld.shared.v2.f32 	{%f283, %f284}, [%r207+1424];
	fma.rn.f32 	%f285, %f283, %f246, %f280;
	fma.rn.f32 	%f286, %f283, %f247, %f281;
	fma.rn.f32 	%f287, %f284, %f247, %f285;
	ld.shared.v2.f32 	{%f288, %f289}, [%r207+1624];
	fma.rn.f32 	%f290, %f288, %f248, %f263;
	fma.rn.f32 	%f291, %f289, %f248, %f266;
	fma.rn.f32 	%f292, %f289, %f249, %f290;
	ld.shared.v4.f32 	{%f293, %f294, %f295, %f296}, [%r207+1632];
	fma.rn.f32 	%f297, %f293, %f248, %f273;
	fma.rn.f32 	%f298, %f293, %f249, %f291;
	fma.rn.f32 	%f299, %f293, %f250, %f292;
	fma.rn.f32 	%f300, %f294, %f248, %f276;
	fma.rn.f32 	%f301, %f294, %f249, %f297;
	fma.rn.f32 	%f302, %f294, %f250, %f298;
	fma.rn.f32 	%f303, %f295, %f248, %f279;
	fma.rn.f32 	%f304, %f295, %f249, %f300;
	fma.rn.f32 	%f305, %f295, %f250, %f301;
	fma.rn.f32 	%f306, %f296, %f248, %f282;
	fma.rn.f32 	%f307, %f296, %f249, %f303;
	fma.rn.f32 	%f308, %f296, %f250, %f304;
	ld.shared.v4.f32 	{%f309, %f310, %f311, %f312}, [%r207+1648];
	fma.rn.f32 	%f313, %f309, %f248, %f286;
	fma.rn.f32 	%f314, %f309, %f249, %f306;
	fma.rn.f32 	%f315, %f309, %f250, %f307;
	fma.rn.f32 	%f316, %f310, %f248, %f287;
	fma.rn.f32 	%f317, %f310, %f249, %f313;
	fma.rn.f32 	%f318, %f310, %f250, %f314;
	fma.rn.f32 	%f319, %f311, %f249, %f316;
	fma.rn.f32 	%f320, %f311, %f250, %f317;
	fma.rn.f32 	%f321, %f312, %f250, %f319;
	ld.shared.v4.f32 	{%f322, %f323, %f324, %f325}, [%r207+1856];
	fma.rn.f32 	%f326, %f322, %f251, %f299;
	fma.rn.f32 	%f327, %f323, %f251, %f302;
	fma.rn.f32 	%f328, %f323, %f252, %f326;
	fma.rn.f32 	%f329, %f324, %f251, %f305;
	fma.rn.f32 	%f330, %f324, %f252, %f327;
	fma.rn.f32 	%f331, %f324, %f253, %f328;
	fma.rn.f32 	%f332, %f325, %f251, %f308;
	fma.rn.f32 	%f333, %f325, %f252, %f329;
	fma.rn.f32 	%f334, %f325, %f253, %f330;
	ld.shared.v4.f32 	{%f335, %f336, %f337, %f338}, [%r207+1872];
	fma.rn.f32 	%f339, %f335, %f251, %f315;
	fma.rn.f32 	%f340, %f335, %f252, %f332;
	fma.rn.f32 	%f341, %f335, %f253, %f333;
	fma.rn.f32 	%f342, %f336, %f251, %f318;
	fma.rn.f32 	%f343, %f336, %f252, %f339;
	fma.rn.f32 	%f344, %f336, %f253, %f340;
	fma.rn.f32 	%f345, %f337, %f251, %f320;
	fma.rn.f32 	%f346, %f337, %f252, %f342;
	fma.rn.f32 	%f347, %f337, %f253, %f343;
	fma.rn.f32 	%f348, %f338, %f251, %f321;
	fma.rn.f32 	%f349, %f338, %f252, %f345;
	fma.rn.f32 	%f350, %f338, %f253, %f346;
	ld.shared.v2.f32 	{%f351, %f352}, [%r207+1888];
	fma.rn.f32 	%f353, %f351, %f252, %f348;
	fma.rn.f32 	%f354, %f351, %f253, %f349;
	fma.rn.f32 	%f355, %f352, %f253, %f353;
	add.s32 	%r211, %r204, 1728;
	mul.wide.u32 	%rd42, %r211, 4;
	add.s64 	%rd43, %rd33, %rd42;
	ld.global.nc.f32 	%f356, [%rd43];
	ld.global.nc.f32 	%f357, [%rd43+256];
	ld.global.nc.f32 	%f358, [%rd43+512];
	ld.global.nc.f32 	%f359, [%rd43+768];
	ld.global.nc.f32 	%f360, [%rd43+1024];
	add.s32 	%r212, %r204, 2048;
	mul.wide.u32 	%rd44, %r212, 4;
	add.s64 	%rd45, %rd33, %rd44;
	ld.global.nc.f32 	%f361, [%rd45];
	add.s32 	%r213, %r204, 2112;
	mul.wide.u32 	%rd46, %r213, 4;
	add.s64 	%rd47, %rd33, %rd46;
	ld.global.nc.f32 	%f362, [%rd47];
	add.s32 	%r214, %r204, 2176;
	mul.wide.u32 	%rd48, %r214, 4;
	add.s64 	%rd49, %rd33, %rd48;
	ld.global.nc.f32 	%f363, [%rd49];
	add.s32 	%r215, %r204, 2240;
	mul.wide.u32 	%rd50, %r215, 4;
	add.s64 	%rd51, %rd33, %rd50;
	ld.global.nc.f32 	%f364, [%rd51];
	ld.shared.v2.f32 	{%f365, %f366}, [%r207+2088];
	fma.rn.f32 	%f367, %f365, %f356, %f331;
	fma.rn.f32 	%f368, %f366, %f356, %f334;
	fma.rn.f32 	%f369, %f366, %f357, %f367;
	ld.shared.v4.f32 	{%f370, %f371, %f372, %f373}, [%r207+2096];
	fma.rn.f32 	%f374, %f370, %f356, %f341;
	fma.rn.f32 	%f375, %f370, %f357, %f368;
	fma.rn.f32 	%f376, %f370, %f358, %f369;
	fma.rn.f32 	%f377, %f371, %f356, %f344;
	fma.rn.f32 	%f378, %f371, %f357, %f374;
	fma.rn.f32 	%f379, %f371, %f358, %f375;
	fma.rn.f32 	%f380, %f372, %f356, %f347;
	fma.rn.f32 	%f381, %f372, %f357, %f377;
	fma.rn.f32 	%f382, %f372, %f358, %f378;
	fma.rn.f32 	%f383, %f373, %f356, %f350;
	fma.rn.f32 	%f384, %f373, %f357, %f380;
	fma.rn.f32 	%f385, %f373, %f358, %f381;
	ld.shared.v4.f32 	{%f386, %f387, %f388, %f389}, [%r207+2112];
	fma.rn.f32 	%f390, %f386, %f356, %f354;
	fma.rn.f32 	%f391, %f386, %f357, %f383;
	fma.rn.f32 	%f392, %f386, %f358, %f384;
	fma.rn.f32 	%f393, %f387, %f356, %f355;
	fma.rn.f32 	%f394, %f387, %f357, %f390;
	fma.rn.f32 	%f395, %f387, %f358, %f391;
	fma.rn.f32 	%f396, %f388, %f357, %f393;
	fma.rn.f32 	%f397, %f388, %f358, %f394;
	fma.rn.f32 	%f398, %f389, %f358, %f396;
	ld.shared.v4.f32 	{%f399, %f400, %f401, %f402}, [%r207+2320];
	fma.rn.f32 	%f403, %f399, %f359, %f376;
	fma.rn.f32 	%f404, %f400, %f359, %f379;
	fma.rn.f32 	%f405, %f400, %f360, %f403;
	fma.rn.f32 	%f406, %f401, %f359, %f382;
	fma.rn.f32 	%f407, %f401, %f360, %f404;
	fma.rn.f32 	%f408, %f401, %f361, %f405;
	fma.rn.f32 	%f409, %f402, %f359, %f385;
	fma.rn.f32 	%f410, %f402, %f360, %f406;
	fma.rn.f32 	%f411, %f402, %f361, %f407;
	ld.shared.v4.f32 	{%f412, %f413, %f414, %f415}, [%r207+2336];
	fma.rn.f32 	%f416, %f412, %f359, %f392;
	fma.rn.f32 	%f417, %f412, %f360, %f409;
	fma.rn.f32 	%f418, %f412, %f361, %f410;
	fma.rn.f32 	%f419, %f413, %f359, %f395;
	fma.rn.f32 	%f420, %f413, %f360, %f416;
	fma.rn.f32 	%f421, %f413, %f361, %f417;
	fma.rn.f32 	%f422, %f414, %f359, %f397;
	fma.rn.f32 	%f423, %f414, %f360, %f419;
	fma.rn.f32 	%f424, %f414, %f361, %f420;
	fma.rn.f32 	%f425, %f415, %f359, %f398;
	fma.rn.f32 	%f426, %f415, %f360, %f422;
	fma.rn.f32 	%f427, %f415, %f361, %f423;
	ld.shared.v2.f32 	{%f428, %f429}, [%r207+2352];
	fma.rn.f32 	%f430, %f428, %f360, %f425;
	fma.rn.f32 	%f431, %f428, %f361, %f426;
	fma.rn.f32 	%f432, %f429, %f361, %f430;
	ld.shared.v2.f32 	{%f433, %f434}, [%r207+2552];
	fma.rn.f32 	%f435, %f433, %f362, %f408;
	fma.rn.f32 	%f436, %f434, %f362, %f411;
	fma.rn.f32 	%f437, %f434, %f363, %f435;
	ld.shared.v4.f32 	{%f438, %f439, %f440, %f441}, [%r207+2560];
	fma.rn.f32 	%f442, %f438, %f362, %f418;
	fma.rn.f32 	%f443, %f438, %f363, %f436;
	fma.rn.f32 	%f444, %f438, %f364, %f437;
	fma.rn.f32 	%f445, %f439, %f362, %f421;
	fma.rn.f32 	%f446, %f439, %f363, %f442;
	fma.rn.f32 	%f447, %f439, %f364, %f443;
	fma.rn.f32 	%f448, %f440, %f362, %f424;
	fma.rn.f32 	%f449, %f440, %f363, %f445;
	fma.rn.f32 	%f450, %f440, %f364, %f446;
	fma.rn.f32 	%f451, %f441, %f362, %f427;
	fma.rn.f32 	%f452, %f441, %f363, %f448;
	fma.rn.f32 	%f453, %f441, %f364, %f449;
	ld.shared.v4.f32 	{%f454, %f455, %f456, %f457}, [%r207+2576];
	fma.rn.f32 	%f458, %f454, %f362, %f431;
	fma.rn.f32 	%f459, %f454, %f363, %f451;
	fma.rn.f32 	%f460, %f454, %f364, %f452;
	fma.rn.f32 	%f461, %f455, %f362, %f432;
	fma.rn.f32 	%f462, %f455, %f363, %f458;
	fma.rn.f32 	%f463, %f455, %f364, %f459;
	fma.rn.f32 	%f464, %f456, %f363, %f461;
	fma.rn.f32 	%f465, %f456, %f364, %f462;
	fma.rn.f32 	%f466, %f457, %f364, %f464;
	add.s32 	%r216, %r204, 2304;
	mul.wide.u32 	%rd52, %r216, 4;
	add.s64 	%rd53, %rd33, %rd52;
	ld.global.nc.f32 	%f467, [%rd53];
	ld.global.nc.f32 	%f468, [%rd53+256];
	ld.global.nc.f32 	%f469, [%rd53+512];
	ld.global.nc.f32 	%f470, [%rd53+768];
	ld.global.nc.f32 	%f471, [%rd53+1024];
	ld.global.nc.f32 	%f472, [%rd53+1280];
	ld.global.nc.f32 	%f473, [%rd53+1536];
	ld.global.nc.f32 	%f474, [%rd53+1792];
	ld.global.nc.f32 	%f475, [%rd53+2048];
	ld.shared.v4.f32 	{%f476, %f477, %f478, %f479}, [%r207+2784];
	fma.rn.f32 	%f480, %f476, %f467, %f444;
	fma.rn.f32 	%f481, %f477, %f467, %f447;
	fma.rn.f32 	%f482, %f477, %f468, %f480;
	fma.rn.f32 	%f483, %f478, %f467, %f450;
	fma.rn.f32 	%f484, %f478, %f468, %f481;
	fma.rn.f32 	%f485, %f478, %f469, %f482;
	fma.rn.f32 	%f486, %f479, %f467, %f453;
	fma.rn.f32 	%f487, %f479, %f468, %f483;
	fma.rn.f32 	%f488, %f479, %f469, %f484;
	ld.shared.v4.f32 	{%f489, %f490, %f491, %f492}, [%r207+2800];
	fma.rn.f32 	%f493, %f489, %f467, %f460;
	fma.rn.f32 	%f494, %f489, %f468, %f486;
	fma.rn.f32 	%f495, %f489, %f469, %f487;
	fma.rn.f32 	%f496, %f490, %f467, %f463;
	fma.rn.f32 	%f497, %f490, %f468, %f493;
	fma.rn.f32 	%f498, %f490, %f469, %f494;
	fma.rn.f32 	%f499, %f491, %f467, %f465;
	fma.rn.f32 	%f500, %f491, %f468, %f496;
	fma.rn.f32 	%f501, %f491, %f469, %f497;
	fma.rn.f32 	%f502, %f492, %f467, %f466;
	fma.rn.f32 	%f503, %f492, %f468, %f499;
	fma.rn.f32 	%f504, %f492, %f469, %f500;
	ld.shared.v2.f32 	{%f505, %f506}, [%r207+2816];
	fma.rn.f32 	%f507, %f505, %f468, %f502;
	fma.rn.f32 	%f508, %f505, %f469, %f503;
	fma.rn.f32 	%f509, %f506, %f469, %f507;
	ld.shared.v2.f32 	{%f510, %f511}, [%r207+3016];
	fma.rn.f32 	%f512, %f510, %f470, %f485;
	fma.rn.f32 	%f513, %f511, %f470, %f488;
	fma.rn.f32 	%f514, %f511, %f471, %f512;
	ld.shared.v4.f32 	{%f515, %f516, %f517, %f518}, [%r207+3024];
	fma.rn.f32 	%f519, %f515, %f470, %f495;
	fma.rn.f32 	%f520, %f515, %f471, %f513;
	fma.rn.f32 	%f521, %f515, %f472, %f514;
	fma.rn.f32 	%f522, %f516, %f470, %f498;
	fma.rn.f32 	%f523, %f516, %f471, %f519;
	fma.rn.f32 	%f524, %f516, %f472, %f520;
	fma.rn.f32 	%f525, %f517, %f470, %f501;
	fma.rn.f32 	%f526, %f517, %f471, %f522;
	fma.rn.f32 	%f527, %f517, %f472, %f523;
	fma.rn.f32 	%f528, %f518, %f470, %f504;
	fma.rn.f32 	%f529, %f518, %f471, %f525;
	fma.rn.f32 	%f530, %f518, %f472, %f526;
	ld.shared.v4.f32 	{%f531, %f532, %f533, %f534}, [%r207+3040];
	fma.rn.f32 	%f535, %f531, %f470, %f508;
	fma.rn.f32 	%f536, %f531, %f471, %f528;
	fma.rn.f32 	%f537, %f531, %f472, %f529;
	fma.rn.f32 	%f538, %f532, %f470, %f509;
	fma.rn.f32 	%f539, %f532, %f471, %f535;
	fma.rn.f32 	%f540, %f532, %f472, %f536;
	fma.rn.f32 	%f541, %f533, %f471, %f538;
	fma.rn.f32 	%f542, %f533, %f472, %f539;
	fma.rn.f32 	%f543, %f534, %f472, %f541;
	ld.shared.v4.f32 	{%f544, %f545, %f546, %f547}, [%r207+3248];
	fma.rn.f32 	%f548, %f544, %f473, %f521;
	fma.rn.f32 	%f549, %f545, %f473, %f524;
	fma.rn.f32 	%f550, %f545, %f474, %f548;
	fma.rn.f32 	%f551, %f546, %f473, %f527;
	fma.rn.f32 	%f552, %f546, %f474, %f549;
	fma.rn.f32 	%f553, %f546, %f475, %f550;
	fma.rn.f32 	%f554, %f547, %f473, %f530;
	fma.rn.f32 	%f555, %f547, %f474, %f551;
	fma.rn.f32 	%f556, %f547, %f475, %f552;
	ld.shared.v4.f32 	{%f557, %f558, %f559, %f560}, [%r207+3264];
	fma.rn.f32 	%f561, %f557, %f473, %f537;
	fma.rn.f32 	%f562, %f557, %f474, %f554;
	fma.rn.f32 	%f563, %f557, %f475, %f555;
	fma.rn.f32 	%f564, %f558, %f473, %f540;
	fma.rn.f32 	%f565, %f558, %f474, %f561;
	fma.rn.f32 	%f566, %f558, %f475, %f562;
	fma.rn.f32 	%f567, %f559, %f473, %f542;
	fma.rn.f32 	%f568, %f559, %f474, %f564;
	fma.rn.f32 	%f569, %f559, %f475, %f565;
	fma.rn.f32 	%f570, %f560, %f473, %f543;
	fma.rn.f32 	%f571, %f560, %f474, %f567;
	fma.rn.f32 	%f572, %f560, %f475, %f568;
	ld.shared.v2.f32 	{%f573, %f574}, [%r207+3280];
	fma.rn.f32 	%f575, %f573, %f474, %f570;
	fma.rn.f32 	%f576, %f573, %f475, %f571;
	fma.rn.f32 	%f577, %f574, %f475, %f575;
	add.s32 	%r217, %r204, 2880;
	mul.wide.u32 	%rd54, %r217, 4;
	add.s64 	%rd55, %rd33, %rd54;
	ld.global.nc.f32 	%f578, [%rd55];
	ld.global.nc.f32 	%f579, [%rd55+256];
	ld.global.nc.f32 	%f580, [%rd55+512];
	add.s32 	%r218, %r204, 3072;
	mul.wide.u32 	%rd56, %r218, 4;
	add.s64 	%rd57, %rd33, %rd56;
	ld.global.nc.f32 	%f581, [%rd57];
	add.s32 	%r219, %r204, 3136;
	mul.wide.u32 	%rd58, %r219, 4;
	add.s64 	%rd59, %rd33, %rd58;
	ld.global.nc.f32 	%f582, [%rd59];
	add.s32 	%r220, %r204, 3200;
	mul.wide.u32 	%rd60, %r220, 4;
	add.s64 	%rd61, %rd33, %rd60;
	ld.global.nc.f32 	%f583, [%rd61];
	add.s32 	%r221, %r204, 3264;
	mul.wide.u32 	%rd62, %r221, 4;
	add.s64 	%rd63, %rd33, %rd62;
	ld.global.nc.f32 	%f584, [%rd63];
	add.s32 	%r222, %r204, 3328;
	mul.wide.u32 	%rd64, %r222, 4;
	add.s64 	%rd65, %rd33, %rd64;
	ld.global.nc.f32 	%f585, [%rd65];
	add.s32 	%r223, %r204, 3392;
	mul.wide.u32 	%rd66, %r223, 4;
	add.s64 	%rd67, %rd33, %rd66;
	ld.global.nc.f32 	%f586, [%rd67];
	ld.shared.v2.f32 	{%f587, %f588}, [%r207+3480];
	fma.rn.f32 	%f589, %f587, %f578, %f553;
	fma.rn.f32 	%f590, %f588, %f578, %f556;
	fma.rn.f32 	%f591, %f588, %f579, %f589;
	ld.shared.v4.f32 	{%f592, %f593, %f594, %f595}, [%r207+3488];
	fma.rn.f32 	%f596, %f592, %f578, %f563;
	fma.rn.f32 	%f597, %f592, %f579, %f590;
	fma.rn.f32 	%f598, %f592, %f580, %f591;
	fma.rn.f32 	%f599, %f593, %f578, %f566;
	fma.rn.f32 	%f600, %f593, %f579, %f596;
	fma.rn.f32 	%f601, %f593, %f580, %f597;
	fma.rn.f32 	%f602, %f594, %f578, %f569;
	fma.rn.f32 	%f603, %f594, %f579, %f599;
	fma.rn.f32 	%f604, %f594, %f580, %f600;
	fma.rn.f32 	%f605, %f595, %f578, %f572;
	fma.rn.f32 	%f606, %f595, %f579, %f602;
	fma.rn.f32 	%f607, %f595, %f580, %f603;
	ld.shared.v4.f32 	{%f608, %f609, %f610, %f611}, [%r207+3504];
	fma.rn.f32 	%f612, %f608, %f578, %f576;
	fma.rn.f32 	%f613, %f608, %f579, %f605;
	fma.rn.f32 	%f614, %f608, %f580, %f606;
	fma.rn.f32 	%f615, %f609, %f578, %f577;
	fma.rn.f32 	%f616, %f609, %f579, %f612;
	fma.rn.f32 	%f617, %f609, %f580, %f613;
	fma.rn.f32 	%f618, %f610, %f579, %f615;
	fma.rn.f32 	%f619, %f610, %f580, %f616;
	fma.rn.f32 	%f620, %f611, %f580, %f618;
	ld.shared.v4.f32 	{%f621, %f622, %f623, %f624}, [%r207+3712];
	fma.rn.f32 	%f625, %f621, %f581, %f598;
	fma.rn.f32 	%f626, %f622, %f581, %f601;
	fma.rn.f32 	%f627, %f622, %f582, %f625;
	fma.rn.f32 	%f628, %f623, %f581, %f604;
	fma.rn.f32 	%f629, %f623, %f582, %f626;
	fma.rn.f32 	%f630, %f623, %f583, %f627;
	fma.rn.f32 	%f631, %f624, %f581, %f607;
	fma.rn.f32 	%f632, %f624, %f582, %f628;
	fma.rn.f32 	%f633, %f624, %f583, %f629;
	ld.shared.v4.f32 	{%f634, %f635, %f636, %f637}, [%r207+3728];
	fma.rn.f32 	%f638, %f634, %f581, %f614;
	fma.rn.f32 	%f639, %f634, %f582, %f631;
	fma.rn.f32 	%f640, %f634, %f583, %f632;
	fma.rn.f32 	%f641, %f635, %f581, %f617;
	fma.rn.f32 	%f642, %f635, %f582, %f638;
	fma.rn.f32 	%f643, %f635, %f583, %f639;
	fma.rn.f32 	%f644, %f636, %f581, %f619;
	fma.rn.f32 	%f645, %f636, %f582, %f641;
	fma.rn.f32 	%f646, %f636, %f583, %f642;
	fma.rn.f32 	%f647, %f637, %f581, %f620;
	fma.rn.f32 	%f648, %f637, %f582, %f644;
	fma.rn.f32 	%f649, %f637, %f583, %f645;
	ld.shared.v2.f32 	{%f650, %f651}, [%r207+3744];
	fma.rn.f32 	%f652, %f650, %f582, %f647;
	fma.rn.f32 	%f653, %f650, %f583, %f648;
	fma.rn.f32 	%f654, %f651, %f583, %f652;
	ld.shared.v2.f32 	{%f655, %f656}, [%r207+3944];
	fma.rn.f32 	%f657, %f655, %f584, %f630;
	fma.rn.f32 	%f658, %f656, %f584, %f633;
	fma.rn.f32 	%f659, %f656, %f585, %f657;
	ld.shared.v4.f32 	{%f660, %f661, %f662, %f663}, [%r207+3952];
	fma.rn.f32 	%f664, %f660, %f584, %f640;
	fma.rn.f32 	%f665, %f660, %f585, %f658;
	fma.rn.f32 	%f666, %f660, %f586, %f659;
	fma.rn.f32 	%f667, %f661, %f584, %f643;
	fma.rn.f32 	%f668, %f661, %f585, %f664;
	fma.rn.f32 	%f669, %f661, %f586, %f665;
	fma.rn.f32 	%f670, %f662, %f584, %f646;
	fma.rn.f32 	%f671, %f662, %f585, %f667;
	fma.rn.f32 	%f672, %f662, %f586, %f668;
	fma.rn.f32 	%f673, %f663, %f584, %f649;
	fma.rn.f32 	%f674, %f663, %f585, %f670;
	fma.rn.f32 	%f675, %f663, %f586, %f671;
	ld.shared.v4.f32 	{%f676, %f677, %f678, %f679}, [%r207+3968];
	fma.rn.f32 	%f680, %f676, %f584, %f653;
	fma.rn.f32 	%f681, %f676, %f585, %f673;
	fma.rn.f32 	%f682, %f676, %f586, %f674;
	fma.rn.f32 	%f683, %f677, %f584, %f654;
	fma.rn.f32 	%f684, %f677, %f585, %f680;
	fma.rn.f32 	%f685, %f677, %f586, %f681;
	fma.rn.f32 	%f686, %f678, %f585, %f683;
	fma.rn.f32 	%f687, %f678, %f586, %f684;
	fma.rn.f32 	%f688, %f679, %f586, %f686;
	add.s32 	%r224, %r204, 3456;
	mul.wide.u32 	%rd68, %r224, 4;
	add.s64 	%rd69, %rd33, %rd68;
	ld.global.nc.f32 	%f689, [%rd69];
	ld.global.nc.f32 	%f690, [%rd69+256];
	ld.global.nc.f32 	%f691, [%rd69+512];
	ld.global.nc.f32 	%f692, [%rd69+768];
	ld.global.nc.f32 	%f693, [%rd69+1024];
	ld.global.nc.f32 	%f694, [%rd69+1280];
	ld.global.nc.f32 	%f695, [%rd69+1536];
	ld.global.nc.f32 	%f696, [%rd69+1792];
	ld.global.nc.f32 	%f697, [%rd69+2048];
	ld.shared.v4.f32 	{%f698, %f699, %f700, %f701}, [%r207+4176];
	fma.rn.f32 	%f702, %f698, %f689, %f666;
	fma.rn.f32 	%f703, %f699, %f689, %f669;
	fma.rn.f32 	%f704, %f699, %f690, %f702;
	fma.rn.f32 	%f705, %f700, %f689, %f672;
	fma.rn.f32 	%f706, %f700, %f690, %f703;
	fma.rn.f32 	%f707, %f700, %f691, %f704;
	fma.rn.f32 	%f708, %f701, %f689, %f675;
	fma.rn.f32 	%f709, %f701, %f690, %f705;
	fma.rn.f32 	%f710, %f701, %f691, %f706;
	ld.shared.v4.f32 	{%f711, %f712, %f713, %f714}, [%r207+4192];
	fma.rn.f32 	%f715, %f711, %f689, %f682;
	fma.rn.f32 	%f716, %f711, %f690, %f708;
	fma.rn.f32 	%f717, %f711, %f691, %f709;
	fma.rn.f32 	%f718, %f712, %f689, %f685;
	fma.rn.f32 	%f719, %f712, %f690, %f715;
	fma.rn.f32 	%f720, %f712, %f691, %f716;
	fma.rn.f32 	%f721, %f713, %f689, %f687;
	fma.rn.f32 	%f722, %f713, %f690, %f718;
	fma.rn.f32 	%f723, %f713, %f691, %f719;
	fma.rn.f32 	%f724, %f714, %f689, %f688;
	fma.rn.f32 	%f725, %f714, %f690, %f721;
	fma.rn.f32 	%f726, %f714, %f691, %f722;
	ld.shared.v2.f32 	{%f727, %f728}, [%r207+4208];
	fma.rn.f32 	%f729, %f727, %f690, %f724;
	fma.rn.f32 	%f730, %f727, %f691, %f725;
	fma.rn.f32 	%f731, %f728, %f691, %f729;
	ld.shared.v2.f32 	{%f732, %f733}, [%r207+4408];
	fma.rn.f32 	%f734, %f732, %f692, %f707;
	fma.rn.f32 	%f735, %f733, %f692, %f710;
	fma.rn.f32 	%f736, %f733, %f693, %f734;
	ld.shared.v4.f32 	{%f737, %f738, %f739, %f740}, [%r207+4416];
	fma.rn.f32 	%f741, %f737, %f692, %f717;
	fma.rn.f32 	%f742, %f737, %f693, %f735;
	fma.rn.f32 	%f743, %f737, %f694, %f736;
	fma.rn.f32 	%f744, %f738, %f692, %f720;
	fma.rn.f32 	%f745, %f738, %f693, %f741;
	fma.rn.f32 	%f746, %f738, %f694, %f742;
	fma.rn.f32 	%f747, %f739, %f692, %f723;
	fma.rn.f32 	%f748, %f739, %f693, %f744;
	fma.rn.f32 	%f749, %f739, %f694, %f745;
	fma.rn.f32 	%f750, %f740, %f692, %f726;
	fma.rn.f32 	%f751, %f740, %f693, %f747;
	fma.rn.f32 	%f752, %f740, %f694, %f748;
	ld.shared.v4.f32 	{%f753, %f754, %f755, %f756}, [%r207+4432];
	fma.rn.f32 	%f757, %f753, %f692, %f730;
	fma.rn.f32 	%f758, %f753, %f693, %f750;
	fma.rn.f32 	%f759, %f753, %f694, %f751;
	fma.rn.f32 	%f760, %f754, %f692, %f731;
	fma.rn.f32 	%f761, %f754, %f693, %f757;
	fma.rn.f32 	%f762, %f754, %f694, %f758;
	fma.rn.f32 	%f763, %f755, %f693, %f760;
	fma.rn.f32 	%f764, %f755, %f694, %f761;
	fma.rn.f32 	%f765, %f756, %f694, %f763;
	ld.shared.v4.f32 	{%f766, %f767, %f768, %f769}, [%r207+4640];
	fma.rn.f32 	%f770, %f766, %f695, %f743;
	fma.rn.f32 	%f771, %f767, %f695, %f746;
	fma.rn.f32 	%f772, %f767, %f696, %f770;
	fma.rn.f32 	%f773, %f768, %f695, %f749;
	fma.rn.f32 	%f774, %f768, %f696, %f771;
	fma.rn.f32 	%f775, %f768, %f697, %f772;
	fma.rn.f32 	%f776, %f769, %f695, %f752;
	fma.rn.f32 	%f777, %f769, %f696, %f773;
	fma.rn.f32 	%f778, %f769, %f697, %f774;
	ld.shared.v4.f32 	{%f779, %f780, %f781, %f782}, [%r207+4656];
	fma.rn.f32 	%f783, %f779, %f695, %f759;
	fma.rn.f32 	%f784, %f779, %f696, %f776;
	fma.rn.f32 	%f785, %f779, %f697, %f777;
	fma.rn.f32 	%f786, %f780, %f695, %f762;
	fma.rn.f32 	%f787, %f780, %f696, %f783;
	fma.rn.f32 	%f788, %f780, %f697, %f784;
	fma.rn.f32 	%f789, %f781, %f695, %f764;
	fma.rn.f32 	%f790, %f781, %f696, %f786;
	fma.rn.f32 	%f791, %f781, %f697, %f787;
	fma.rn.f32 	%f792, %f782, %f695, %f765;
	fma.rn.f32 	%f793, %f782, %f696, %f789;
	fma.rn.f32 	%f794, %f782, %f697, %f790;
	ld.shared.v2.f32 	{%f795, %f796}, [%r207+4672];
	fma.rn.f32 	%f797, %f795, %f696, %f792;
	fma.rn.f32 	%f798, %f795, %f697, %f793;
	fma.rn.f32 	%f799, %f796, %f697, %f797;
	add.s32 	%r225, %r204, 4032;
	mul.wide.u32 	%rd70, %r225, 4;
	add.s64 	%rd71, %rd33, %rd70;
	ld.global.nc.f32 	%f800, [%rd71];
	add.s32 	%r226, %r204, 4096;
	mul.wide.u32 	%rd72, %r226, 4;
	add.s64 	%rd73, %rd33, %rd72;
	ld.global.nc.f32 	%f801, [%rd73];
	add.s32 	%r227, %r204, 4160;
	mul.wide.u32 	%rd74, %r227, 4;
	add.s64 	%rd75, %rd33, %rd74;
	ld.global.nc.f32 	%f802, [%rd75];
	add.s32 	%r228, %r204, 4224;
	mul.wide.u32 	%rd76, %r228, 4;
	add.s64 	%rd77, %rd33, %rd76;
	ld.global.nc.f32 	%f803, [%rd77];
	add.s32 	%r229, %r204, 4288;
	mul.wide.u32 	%rd78, %r229, 4;
	add.s64 	%rd79, %rd33, %rd78;
	ld.global.nc.f32 	%f804, [%rd79];
	add.s32 	%r230, %r204, 4352;
	mul.wide.u32 	%rd80, %r230, 4;
	add.s64 	%rd81, %rd33, %rd80;
	ld.global.nc.f32 	%f805, [%rd81];
	add.s32 	%r231, %r204, 4416;
	mul.wide.u32 	%rd82, %r231, 4;
	add.s64 	%rd83, %rd33, %rd82;
	ld.global.nc.f32 	%f806, [%rd83];
	add.s32 	%r232, %r204, 4480;
	mul.wide.u32 	%rd84, %r232, 4;
	add.s64 	%rd85, %rd33, %rd84;
	ld.global.nc.f32 	%f807, [%rd85];
	add.s32 	%r233, %r204, 4544;
	mul.wide.u32 	%rd86, %r233, 4;
	add.s64 	%rd87, %rd33, %rd86;
	ld.global.nc.f32 	%f808, [%rd87];
	ld.shared.v2.f32 	{%f809, %f810}, [%r207+4872];
	fma.rn.f32 	%f811, %f809, %f800, %f775;
	fma.rn.f32 	%f812, %f810, %f800, %f778;
	fma.rn.f32 	%f813, %f810, %f801, %f811;
	ld.shared.v4.f32 	{%f814, %f815, %f816, %f817}, [%r207+4880];
	fma.rn.f32 	%f818, %f814, %f800, %f785;
	fma.rn.f32 	%f819, %f814, %f801, %f812;
	fma.rn.f32 	%f820, %f814, %f802, %f813;
	fma.rn.f32 	%f821, %f815, %f800, %f788;
	fma.rn.f32 	%f822, %f815, %f801, %f818;
	fma.rn.f32 	%f823, %f815, %f802, %f819;
	fma.rn.f32 	%f824, %f816, %f800, %f791;
	fma.rn.f32 	%f825, %f816, %f801, %f821;
	fma.rn.f32 	%f826, %f816, %f802, %f822;
	fma.rn.f32 	%f827, %f817, %f800, %f794;
	fma.rn.f32 	%f828, %f817, %f801, %f824;
	fma.rn.f32 	%f829, %f817, %f802, %f825;
	ld.shared.v4.f32 	{%f830, %f831, %f832, %f833}, [%r207+4896];
	fma.rn.f32 	%f834, %f830, %f800, %f798;
	fma.rn.f32 	%f835, %f830, %f801, %f827;
	fma.rn.f32 	%f836, %f830, %f802, %f828;
	fma.rn.f32 	%f837, %f831, %f800, %f799;
	fma.rn.f32 	%f838, %f831, %f801, %f834;
	fma.rn.f32 	%f839, %f831, %f802, %f835;
	fma.rn.f32 	%f840, %f832, %f801, %f837;
	fma.rn.f32 	%f841, %f832, %f802, %f838;
	fma.rn.f32 	%f842, %f833, %f802, %f840;
	ld.shared.v4.f32 	{%f843, %f844, %f845, %f846}, [%r207+5104];
	fma.rn.f32 	%f847, %f843, %f803, %f820;
	fma.rn.f32 	%f848, %f844, %f803, %f823;
	fma.rn.f32 	%f849, %f844, %f804, %f847;
	fma.rn.f32 	%f850, %f845, %f803, %f826;
	fma.rn.f32 	%f851, %f845, %f804, %f848;
	fma.rn.f32 	%f852, %f845, %f805, %f849;
	fma.rn.f32 	%f853, %f846, %f803, %f829;
	fma.rn.f32 	%f854, %f846, %f804, %f850;
	fma.rn.f32 	%f855, %f846, %f805, %f851;
	ld.shared.v4.f32 	{%f856, %f857, %f858, %f859}, [%r207+5120];
	fma.rn.f32 	%f860, %f856, %f803, %f836;
	fma.rn.f32 	%f861, %f856, %f804, %f853;
	fma.rn.f32 	%f862, %f856, %f805, %f854;
	fma.rn.f32 	%f863, %f857, %f803, %f839;
	fma.rn.f32 	%f864, %f857, %f804, %f860;
	fma.rn.f32 	%f865, %f857, %f805, %f861;
	fma.rn.f32 	%f866, %f858, %f803, %f841;
	fma.rn.f32 	%f867, %f858, %f804, %f863;
	fma.rn.f32 	%f868, %f858, %f805, %f864;
	fma.rn.f32 	%f869, %f859, %f803, %f842;
	fma.rn.f32 	%f870, %f859, %f804, %f866;
	fma.rn.f32 	%f871, %f859, %f805, %f867;
	ld.shared.v2.f32 	{%f872, %f873}, [%r207+5136];
	fma.rn.f32 	%f874, %f872, %f804, %f869;
	fma.rn.f32 	%f875, %f872, %f805, %f870;
	fma.rn.f32 	%f876, %f873, %f805, %f874;
	ld.shared.v2.f32 	{%f877, %f878}, [%r207+5336];
	fma.rn.f32 	%f879, %f877, %f806, %f852;
	fma.rn.f32 	%f880, %f878, %f806, %f855;
	fma.rn.f32 	%f881, %f878, %f807, %f879;
	ld.shared.v4.f32 	{%f882, %f883, %f884, %f885}, [%r207+5344];
	fma.rn.f32 	%f886, %f882, %f806, %f862;
	fma.rn.f32 	%f887, %f882, %f807, %f880;
	fma.rn.f32 	%f888, %f882, %f808, %f881;
	fma.rn.f32 	%f889, %f883, %f806, %f865;
	fma.rn.f32 	%f890, %f883, %f807, %f886;
	fma.rn.f32 	%f891, %f883, %f808, %f887;
	fma.rn.f32 	%f892, %f884, %f806, %f868;
	fma.rn.f32 	%f893, %f884, %f807, %f889;
	fma.rn.f32 	%f894, %f884, %f808, %f890;
	fma.rn.f32 	%f895, %f885, %f806, %f871;
	fma.rn.f32 	%f896, %f885, %f807, %f892;
	fma.rn.f32 	%f897, %f885, %f808, %f893;
	ld.shared.v4.f32 	{%f898, %f899, %f900, %f901}, [%r207+5360];
	fma.rn.f32 	%f902, %f898, %f806, %f875;
	fma.rn.f32 	%f903, %f898, %f807, %f895;
	fma.rn.f32 	%f904, %f898, %f808, %f896;
	fma.rn.f32 	%f905, %f899, %f806, %f876;
	fma.rn.f32 	%f906, %f899, %f807, %f902;
	fma.rn.f32 	%f907, %f899, %f808, %f903;
	fma.rn.f32 	%f908, %f900, %f807, %f905;
	fma.rn.f32 	%f909, %f900, %f808, %f906;
	fma.rn.f32 	%f910, %f901, %f808, %f908;
	add.s32 	%r234, %r204, 4608;
	mul.wide.u32 	%rd88, %r234, 4;
	add.s64 	%rd89, %rd33, %rd88;
	ld.global.nc.f32 	%f911, [%rd89];
	ld.global.nc.f32 	%f912, [%rd89+256];
	ld.global.nc.f32 	%f913, [%rd89+512];
	ld.global.nc.f32 	%f914, [%rd89+768];
	ld.global.nc.f32 	%f915, [%rd89+1024];
	ld.global.nc.f32 	%f916, [%rd89+1280];
	ld.global.nc.f32 	%f917, [%rd89+1536];
	ld.global.nc.f32 	%f918, [%rd89+1792];
	add.s32 	%r235, %r204, 5120;
	mul.wide.u32 	%rd90, %r235, 4;
	add.s64 	%rd91, %rd33, %rd90;
	ld.global.nc.f32 	%f919, [%rd91];
	ld.shared.v4.f32 	{%f920, %f921, %f922, %f923}, [%r207+5568];
	fma.rn.f32 	%f924, %f920, %f911, %f888;
	fma.rn.f32 	%f925, %f921, %f911, %f891;
	fma.rn.f32 	%f926, %f921, %f912, %f924;
	fma.rn.f32 	%f927, %f922, %f911, %f894;
	fma.rn.f32 	%f928, %f922, %f912, %f925;
	fma.rn.f32 	%f929, %f922, %f913, %f926;
	fma.rn.f32 	%f930, %f923, %f911, %f897;
	fma.rn.f32 	%f931, %f923, %f912, %f927;
	fma.rn.f32 	%f932, %f923, %f913, %f928;
	ld.shared.v4.f32 	{%f933, %f934, %f935, %f936}, [%r207+5584];
	fma.rn.f32 	%f937, %f933, %f911, %f904;
	fma.rn.f32 	%f938, %f933, %f912, %f930;
	fma.rn.f32 	%f939, %f933, %f913, %f931;
	fma.rn.f32 	%f940, %f934, %f911, %f907;
	fma.rn.f32 	%f941, %f934, %f912, %f937;
	fma.rn.f32 	%f942, %f934, %f913, %f938;
	fma.rn.f32 	%f943, %f935, %f911, %f909;
	fma.rn.f32 	%f944, %f935, %f912, %f940;
	fma.rn.f32 	%f945, %f935, %f913, %f941;
	fma.rn.f32 	%f946, %f936, %f911, %f910;
	fma.rn.f32 	%f947, %f936, %f912, %f943;
	fma.rn.f32 	%f948, %f936, %f913, %f944;
	ld.shared.v2.f32 	{%f949, %f950}, [%r207+5600];
	fma.rn.f32 	%f951, %f949, %f912, %f946;
	fma.rn.f32 	%f952, %f949, %f913, %f947;
	fma.rn.f32 	%f953, %f950, %f913, %f951;
	ld.shared.v2.f32 	{%f954, %f955}, [%r207+5800];
	fma.rn.f32 	%f956, %f954, %f914, %f929;
	fma.rn.f32 	%f957, %f955, %f914, %f932;
	fma.rn.f32 	%f958, %f955, %f915, %f956;
	ld.shared.v4.f32 	{%f959, %f960, %f961, %f962}, [%r207+5808];
	fma.rn.f32 	%f963, %f959, %f914, %f939;
	fma.rn.f32 	%f964, %f959, %f915, %f957;
	fma.rn.f32 	%f965, %f959, %f916, %f958;
	fma.rn.f32 	%f966, %f960, %f914, %f942;
	fma.rn.f32 	%f967, %f960, %f915, %f963;
	fma.rn.f32 	%f968, %f960, %f916, %f964;
	fma.rn.f32 	%f969, %f961, %f914, %f945;
	fma.rn.f32 	%f970, %f961, %f915, %f966;
	fma.rn.f32 	%f971, %f961, %f916, %f967;
	fma.rn.f32 	%f972, %f962, %f914, %f948;
	fma.rn.f32 	%f973, %f962, %f915, %f969;
	fma.rn.f32 	%f974, %f962, %f916, %f970;
	ld.shared.v4.f32 	{%f975, %f976, %f977, %f978}, [%r207+5824];
	fma.rn.f32 	%f979, %f975, %f914, %f952;
	fma.rn.f32 	%f980, %f975, %f915, %f972;
	fma.rn.f32 	%f981, %f975, %f916, %f973;
	fma.rn.f32 	%f982, %f976, %f914, %f953;
	fma.rn.f32 	%f983, %f976, %f915, %f979;
	fma.rn.f32 	%f984, %f976, %f916, %f980;
	fma.rn.f32 	%f985, %f977, %f915, %f982;
	fma.rn.f32 	%f986, %f977, %f916, %f983;
	fma.rn.f32 	%f987, %f978, %f916, %f985;
	ld.shared.v4.f32 	{%f988, %f989, %f990, %f991}, [%r207+6032];
	fma.rn.f32 	%f992, %f988, %f917, %f965;
	fma.rn.f32 	%f993, %f989, %f917, %f968;
	fma.rn.f32 	%f994, %f989, %f918, %f992;
	fma.rn.f32 	%f995, %f990, %f917, %f971;
	fma.rn.f32 	%f996, %f990, %f918, %f993;
	fma.rn.f32 	%f997, %f990, %f919, %f994;
	fma.rn.f32 	%f998, %f991, %f917, %f974;
	fma.rn.f32 	%f999, %f991, %f918, %f995;
	fma.rn.f32 	%f1000, %f991, %f919, %f996;
	ld.shared.v4.f32 	{%f1001, %f1002, %f1003, %f1004}, [%r207+6048];
	fma.rn.f32 	%f1005, %f1001, %f917, %f981;
	fma.rn.f32 	%f1006, %f1001, %f918, %f998;
	fma.rn.f32 	%f1007, %f1001, %f919, %f999;
	fma.rn.f32 	%f1008, %f1002, %f917, %f984;
	fma.rn.f32 	%f1009, %f1002, %f918, %f1005;
	fma.rn.f32 	%f1010, %f1002, %f919, %f1006;
	fma.rn.f32 	%f1011, %f1003, %f917, %f986;
	fma.rn.f32 	%f1012, %f1003, %f918, %f1008;
	fma.rn.f32 	%f1013, %f1003, %f919, %f1009;
	fma.rn.f32 	%f1014, %f1004, %f917, %f987;
	fma.rn.f32 	%f1015, %f1004, %f918, %f1011;
	fma.rn.f32 	%f1016, %f1004, %f919, %f1012;
	ld.shared.v2.f32 	{%f1017, %f1018}, [%r207+6064];
	fma.rn.f32 	%f1019, %f1017, %f918, %f1014;
	fma.rn.f32 	%f1020, %f1017, %f919, %f1015;
	fma.rn.f32 	%f1021, %f1018, %f919, %f1019;
	add.s32 	%r236, %r204, 5184;
	mul.wide.u32 	%rd92, %r236, 4;
	add.s64 	%rd93, %rd33, %rd92;
	ld.global.nc.f32 	%f1022, [%rd93];
	ld.global.nc.f32 	%f1023, [%rd93+256];
	ld.global.nc.f32 	%f1024, [%rd93+512];
	ld.global.nc.f32 	%f1025, [%rd93+768];
	ld.global.nc.f32 	%f1026, [%rd93+1024];
	ld.global.nc.f32 	%f1027, [%rd93+1280];
	ld.global.nc.f32 	%f1028, [%rd93+1536];
	ld.global.nc.f32 	%f1029, [%rd93+1792];
	ld.global.nc.f32 	%f1030, [%rd93+2048];
	ld.shared.v2.f32 	{%f1031, %f1032}, [%r207+6264];
	fma.rn.f32 	%f1033, %f1031, %f1022, %f997;
	fma.rn.f32 	%f1034, %f1032, %f1022, %f1000;
	fma.rn.f32 	%f1035, %f1032, %f1023, %f1033;
	ld.shared.v4.f32 	{%f1036, %f1037, %f1038, %f1039}, [%r207+6272];
	fma.rn.f32 	%f1040, %f1036, %f1022, %f1007;
	fma.rn.f32 	%f1041, %f1036, %f1023, %f1034;
	fma.rn.f32 	%f1042, %f1036, %f1024, %f1035;
	fma.rn.f32 	%f1043, %f1037, %f1022, %f1010;
	fma.rn.f32 	%f1044, %f1037, %f1023, %f1040;
	fma.rn.f32 	%f1045, %f1037, %f1024, %f1041;
	fma.rn.f32 	%f1046, %f1038, %f1022, %f1013;
	fma.rn.f32 	%f1047, %f1038, %f1023, %f1043;
	fma.rn.f32 	%f1048, %f1038, %f1024, %f1044;
	fma.rn.f32 	%f1049, %f1039, %f1022, %f1016;
	fma.rn.f32 	%f1050, %f1039, %f1023, %f1046;
	fma.rn.f32 	%f1051, %f1039, %f1024, %f1047;
	ld.shared.v4.f32 	{%f1052, %f1053, %f1054, %f1055}, [%r207+6288];
	fma.rn.f32 	%f1056, %f1052, %f1022, %f1020;
	fma.rn.f32 	%f1057, %f1052, %f1023, %f1049;
	fma.rn.f32 	%f1058, %f1052, %f1024, %f1050;
	fma.rn.f32 	%f1059, %f1053, %f1022, %f1021;
	fma.rn.f32 	%f1060, %f1053, %f1023, %f1056;
	fma.rn.f32 	%f1061, %f1053, %f1024, %f1057;
	fma.rn.f32 	%f1062, %f1054, %f1023, %f1059;
	fma.rn.f32 	%f1063, %f1054, %f1024, %f1060;
	fma.rn.f32 	%f1064, %f1055, %f1024, %f1062;
	ld.shared.v4.f32 	{%f1065, %f1066, %f1067, %f1068}, [%r207+6496];
	fma.rn.f32 	%f1069, %f1065, %f1025, %f1042;
	fma.rn.f32 	%f1070, %f1066, %f1025, %f1045;
	fma.rn.f32 	%f1071, %f1066, %f1026, %f1069;
	fma.rn.f32 	%f1072, %f1067, %f1025, %f1048;
	fma.rn.f32 	%f1073, %f1067, %f1026, %f1070;
	fma.rn.f32 	%f1074, %f1067, %f1027, %f1071;
	fma.rn.f32 	%f1075, %f1068, %f1025, %f1051;
	fma.rn.f32 	%f1076, %f1068, %f1026, %f1072;
	fma.rn.f32 	%f1077, %f1068, %f1027, %f1073;
	ld.shared.v4.f32 	{%f1078, %f1079, %f1080, %f1081}, [%r207+6512];
	fma.rn.f32 	%f1082, %f1078, %f1025, %f1058;
	fma.rn.f32 	%f1083, %f1078, %f1026, %f1075;
	fma.rn.f32 	%f1084, %f1078, %f1027, %f1076;
	fma.rn.f32 	%f1085, %f1079, %f1025, %f1061;
	fma.rn.f32 	%f1086, %f1079, %f1026, %f1082;
	fma.rn.f32 	%f1087, %f1079, %f1027, %f1083;
	fma.rn.f32 	%f1088, %f1080, %f1025, %f1063;
	fma.rn.f32 	%f1089, %f1080, %f1026, %f1085;
	fma.rn.f32 	%f1090, %f1080, %f1027, %f1086;
	fma.rn.f32 	%f1091, %f1081, %f1025, %f1064;
	fma.rn.f32 	%f1092, %f1081, %f1026, %f1088;
	fma.rn.f32 	%f1093, %f1081, %f1027, %f1089;
	ld.shared.v2.f32 	{%f1094, %f1095}, [%r207+6528];
	fma.rn.f32 	%f1096, %f1094, %f1026, %f1091;
	fma.rn.f32 	%f1097, %f1094, %f1027, %f1092;
	fma.rn.f32 	%f1098, %f1095, %f1027, %f1096;
	ld.shared.v2.f32 	{%f1099, %f1100}, [%r207+6728];
	fma.rn.f32 	%f1101, %f1099, %f1028, %f1074;
	fma.rn.f32 	%f1102, %f1100, %f1028, %f1077;
	fma.rn.f32 	%f1103, %f1100, %f1029, %f1101;
	ld.shared.v4.f32 	{%f1104, %f1105, %f1106, %f1107}, [%r207+6736];
	fma.rn.f32 	%f1108, %f1104, %f1028, %f1084;
	fma.rn.f32 	%f1109, %f1104, %f1029, %f1102;
	fma.rn.f32 	%f1110, %f1104, %f1030, %f1103;
	fma.rn.f32 	%f1111, %f1105, %f1028, %f1087;
	fma.rn.f32 	%f1112, %f1105, %f1029, %f1108;
	fma.rn.f32 	%f1113, %f1105, %f1030, %f1109;
	fma.rn.f32 	%f1114, %f1106, %f1028, %f1090;
	fma.rn.f32 	%f1115, %f1106, %f1029, %f1111;
	fma.rn.f32 	%f1116, %f1106, %f1030, %f1112;
	fma.rn.f32 	%f1117, %f1107, %f1028, %f1093;
	fma.rn.f32 	%f1118, %f1107, %f1029, %f1114;
	fma.rn.f32 	%f1119, %f1107, %f1030, %f1115;
	ld.shared.v4.f32 	{%f1120, %f1121, %f1122, %f1123}, [%r207+6752];
	fma.rn.f32 	%f1124, %f1120, %f1028, %f1097;
	fma.rn.f32 	%f1125, %f1120, %f1029, %f1117;
	fma.rn.f32 	%f1126, %f1120, %f1030, %f1118;
	fma.rn.f32 	%f1127, %f1121, %f1028, %f1098;
	fma.rn.f32 	%f1128, %f1121, %f1029, %f1124;
	fma.rn.f32 	%f1129, %f1121, %f1030, %f1125;
	fma.rn.f32 	%f1130, %f1122, %f1029, %f1127;
	fma.rn.f32 	%f1131, %f1122, %f1030, %f1128;
	fma.rn.f32 	%f1132, %f1123, %f1030, %f1130;
	add.s32 	%r237, %r204, 5760;
	mul.wide.u32 	%rd94, %r237, 4;
	add.s64 	%rd95, %rd33, %rd94;
	ld.global.nc.f32 	%f1133, [%rd95];
	ld.global.nc.f32 	%f1134, [%rd95+256];
	ld.global.nc.f32 	%f1135, [%rd95+512];
	ld.global.nc.f32 	%f1136, [%rd95+768];
	ld.global.nc.f32 	%f1137, [%rd95+1024];
	ld.global.nc.f32 	%f1138, [%rd95+1280];
	add.s32 	%r238, %r204, 6144;
	mul.wide.u32 	%rd96, %r238, 4;
	add.s64 	%rd97, %rd33, %rd96;
	ld.global.nc.f32 	%f1139, [%rd97];
	add.s32 	%r239, %r204, 6208;
	mul.wide.u32 	%rd98, %r239, 4;
	add.s64 	%rd99, %rd33, %rd98;
	ld.global.nc.f32 	%f1140, [%rd99];
	add.s32 	%r240, %r204, 6272;
	mul.wide.u32 	%rd100, %r240, 4;
	add.s64 	%rd101, %rd33, %rd100;
	ld.global.nc.f32 	%f1141, [%rd101];
	ld.shared.v4.f32 	{%f1142, %f1143, %f1144, %f1145}, [%r207+6960];
	fma.rn.f32 	%f1146, %f1142, %f1133, %f1110;
	fma.rn.f32 	%f1147, %f1143, %f1133, %f1113;
	fma.rn.f32 	%f1148, %f1143, %f1134, %f1146;
	fma.rn.f32 	%f1149, %f1144, %f1133, %f1116;
	fma.rn.f32 	%f1150, %f1144, %f1134, %f1147;
	fma.rn.f32 	%f1151, %f1144, %f1135, %f1148;
	fma.rn.f32 	%f1152, %f1145, %f1133, %f1119;
	fma.rn.f32 	%f1153, %f1145, %f1134, %f1149;
	fma.rn.f32 	%f1154, %f1145, %f1135, %f1150;
	ld.shared.v4.f32 	{%f1155, %f1156, %f1157, %f1158}, [%r207+6976];
	fma.rn.f32 	%f1159, %f1155, %f1133, %f1126;
	fma.rn.f32 	%f1160, %f1155, %f1134, %f1152;
	fma.rn.f32 	%f1161, %f1155, %f1135, %f1153;
	fma.rn.f32 	%f1162, %f1156, %f1133, %f1129;
	fma.rn.f32 	%f1163, %f1156, %f1134, %f1159;
	fma.rn.f32 	%f1164, %f1156, %f1135, %f1160;
	fma.rn.f32 	%f1165, %f1157, %f1133, %f1131;
	fma.rn.f32 	%f1166, %f1157, %f1134, %f1162;
	fma.rn.f32 	%f1167, %f1157, %f1135, %f1163;
	fma.rn.f32 	%f1168, %f1158, %f1133, %f1132;
	fma.rn.f32 	%f1169, %f1158, %f1134, %f1165;
	fma.rn.f32 	%f1170, %f1158, %f1135, %f1166;
	ld.shared.v2.f32 	{%f1171, %f1172}, [%r207+6992];
	fma.rn.f32 	%f1173, %f1171, %f1134, %f1168;
	fma.rn.f32 	%f1174, %f1171, %f1135, %f1169;
	fma.rn.f32 	%f1175, %f1172, %f1135, %f1173;
	ld.shared.v2.f32 	{%f1176, %f1177}, [%r207+7192];
	fma.rn.f32 	%f1178, %f1176, %f1136, %f1151;
	fma.rn.f32 	%f1179, %f1177, %f1136, %f1154;
	fma.rn.f32 	%f1180, %f1177, %f1137, %f1178;
	ld.shared.v4.f32 	{%f1181, %f1182, %f1183, %f1184}, [%r207+7200];
	fma.rn.f32 	%f1185, %f1181, %f1136, %f1161;
	fma.rn.f32 	%f1186, %f1181, %f1137, %f1179;
	fma.rn.f32 	%f1187, %f1181, %f1138, %f1180;
	fma.rn.f32 	%f1188, %f1182, %f1136, %f1164;
	fma.rn.f32 	%f1189, %f1182, %f1137, %f1185;
	fma.rn.f32 	%f1190, %f1182, %f1138, %f1186;
	fma.rn.f32 	%f1191, %f1183, %f1136, %f1167;
	fma.rn.f32 	%f1192, %f1183, %f1137, %f1188;
	fma.rn.f32 	%f1193, %f1183, %f1138, %f1189;
	fma.rn.f32 	%f1194, %f1184, %f1136, %f1170;
	fma.rn.f32 	%f1195, %f1184, %f1137, %f1191;
	fma.rn.f32 	%f1196, %f1184, %f1138, %f1192;
	ld.shared.v4.f32 	{%f1197, %f1198, %f1199, %f1200}, [%r207+7216];
	fma.rn.f32 	%f1201, %f1197, %f1136, %f1174;
	fma.rn.f32 	%f1202, %f1197, %f1137, %f1194;
	fma.rn.f32 	%f1203, %f1197, %f1138, %f1195;
	fma.rn.f32 	%f1204, %f1198, %f1136, %f1175;
	fma.rn.f32 	%f1205, %f1198, %f1137, %f1201;
	fma.rn.f32 	%f1206, %f1198, %f1138, %f1202;
	fma.rn.f32 	%f1207, %f1199, %f1137, %f1204;
	fma.rn.f32 	%f1208, %f1199, %f1138, %f1205;
	fma.rn.f32 	%f1209, %f1200, %f1138, %f1207;
	ld.shared.v4.f32 	{%f1210, %f1211, %f1212, %f1213}, [%r207+7424];
	fma.rn.f32 	%f1214, %f1210, %f1139, %f1187;
	fma.rn.f32 	%f1215, %f1211, %f1139, %f1190;
	fma.rn.f32 	%f1216, %f1211, %f1140, %f1214;
	fma.rn.f32 	%f1217, %f1212, %f1139, %f1193;
	fma.rn.f32 	%f1218, %f1212, %f1140, %f1215;
	fma.rn.f32 	%f1219, %f1212, %f1141, %f1216;
	fma.rn.f32 	%f1220, %f1213, %f1139, %f1196;
	fma.rn.f32 	%f1221, %f1213, %f1140, %f1217;
	fma.rn.f32 	%f1222, %f1213, %f1141, %f1218;
	ld.shared.v4.f32 	{%f1223, %f1224, %f1225, %f1226}, [%r207+7440];
	fma.rn.f32 	%f1227, %f1223, %f1139, %f1203;
	fma.rn.f32 	%f1228, %f1223, %f1140, %f1220;
	fma.rn.f32 	%f1229, %f1223, %f1141, %f1221;
	fma.rn.f32 	%f1230, %f1224, %f1139, %f1206;
	fma.rn.f32 	%f1231, %f1224, %f1140, %f1227;
	fma.rn.f32 	%f1232, %f1224, %f1141, %f1228;
	fma.rn.f32 	%f1233, %f1225, %f1139, %f1208;
	fma.rn.f32 	%f1234, %f1225, %f1140, %f1230;
	fma.rn.f32 	%f1235, %f1225, %f1141, %f1231;
	fma.rn.f32 	%f1236, %f1226, %f1139, %f1209;
	fma.rn.f32 	%f1237, %f1226, %f1140, %f1233;
	fma.rn.f32 	%f1238, %f1226, %f1141, %f1234;
	ld.shared.v2.f32 	{%f1239, %f1240}, [%r207+7456];
	fma.rn.f32 	%f1241, %f1239, %f1140, %f1236;
	fma.rn.f32 	%f1242, %f1239, %f1141, %f1237;
	fma.rn.f32 	%f1243, %f1240, %f1141, %f1241;
	add.s32 	%r241, %r204, 6336;
	mul.wide.u32 	%rd102, %r241, 4;
	add.s64 	%rd103, %rd33, %rd102;
	ld.global.nc.f32 	%f1244, [%rd103];
	ld.global.nc.f32 	%f1245, [%rd103+256];
	ld.global.nc.f32 	%f1246, [%rd103+512];
	ld.global.nc.f32 	%f1247, [%rd103+768];
	ld.global.nc.f32 	%f1248, [%rd103+1024];
	ld.global.nc.f32 	%f1249, [%rd103+1280];
	ld.global.nc.f32 	%f1250, [%rd103+1536];
	ld.global.nc.f32 	%f1251, [%rd103+1792];
	ld.global.nc.f32 	%f1252, [%rd103+2048];
	ld.shared.v2.f32 	{%f1253, %f1254}, [%r207+7656];
	fma.rn.f32 	%f1255, %f1253, %f1244, %f1219;
	fma.rn.f32 	%f1256, %f1254, %f1244, %f1222;
	fma.rn.f32 	%f1257, %f1254, %f1245, %f1255;
	ld.shared.v4.f32 	{%f1258, %f1259, %f1260, %f1261}, [%r207+7664];
	fma.rn.f32 	%f1262, %f1258, %f1244, %f1229;
	fma.rn.f32 	%f1263, %f1258, %f1245, %f1256;
	fma.rn.f32 	%f1264, %f1258, %f1246, %f1257;
	fma.rn.f32 	%f1265, %f1259, %f1244, %f1232;
	fma.rn.f32 	%f1266, %f1259, %f1245, %f1262;
	fma.rn.f32 	%f1267, %f1259, %f1246, %f1263;
	fma.rn.f32 	%f1268, %f1260, %f1244, %f1235;
	fma.rn.f32 	%f1269, %f1260, %f1245, %f1265;
	fma.rn.f32 	%f1270, %f1260, %f1246, %f1266;
	fma.rn.f32 	%f1271, %f1261, %f1244, %f1238;
	fma.rn.f32 	%f1272, %f1261, %f1245, %f1268;
	fma.rn.f32 	%f1273, %f1261, %f1246, %f1269;
	ld.shared.v4.f32 	{%f1274, %f1275, %f1276, %f1277}, [%r207+7680];
	fma.rn.f32 	%f1278, %f1274, %f1244, %f1242;
	fma.rn.f32 	%f1279, %f1274, %f1245, %f1271;
	fma.rn.f32 	%f1280, %f1274, %f1246, %f1272;
	fma.rn.f32 	%f1281, %f1275, %f1244, %f1243;
	fma.rn.f32 	%f1282, %f1275, %f1245, %f1278;
	fma.rn.f32 	%f1283, %f1275, %f1246, %f1279;
	fma.rn.f32 	%f1284, %f1276, %f1245, %f1281;
	fma.rn.f32 	%f1285, %f1276, %f1246, %f1282;
	fma.rn.f32 	%f1286, %f1277, %f1246, %f1284;
	ld.shared.v4.f32 	{%f1287, %f1288, %f1289, %f1290}, [%r207+7888];
	fma.rn.f32 	%f1291, %f1287, %f1247, %f1264;
	fma.rn.f32 	%f1292, %f1288, %f1247, %f1267;
	fma.rn.f32 	%f1293, %f1288, %f1248, %f1291;
	fma.rn.f32 	%f1294, %f1289, %f1247, %f1270;
	fma.rn.f32 	%f1295, %f1289, %f1248, %f1292;
	fma.rn.f32 	%f1296, %f1289, %f1249, %f1293;
	fma.rn.f32 	%f1297, %f1290, %f1247, %f1273;
	fma.rn.f32 	%f1298, %f1290, %f1248, %f1294;
	fma.rn.f32 	%f1299, %f1290, %f1249, %f1295;
	ld.shared.v4.f32 	{%f1300, %f1301, %f1302, %f1303}, [%r207+7904];
	fma.rn.f32 	%f1304, %f1300, %f1247, %f1280;
	fma.rn.f32 	%f1305, %f1300, %f1248, %f1297;
	fma.rn.f32 	%f1306, %f1300, %f1249, %f1298;
	fma.rn.f32 	%f1307, %f1301, %f1247, %f1283;
	fma.rn.f32 	%f1308, %f1301, %f1248, %f1304;
	fma.rn.f32 	%f1309, %f1301, %f1249, %f1305;
	fma.rn.f32 	%f1310, %f1302, %f1247, %f1285;
	fma.rn.f32 	%f1311, %f1302, %f1248, %f1307;
	fma.rn.f32 	%f1312, %f1302, %f1249, %f1308;
	fma.rn.f32 	%f1313, %f1303, %f1247, %f1286;
	fma.rn.f32 	%f1314, %f1303, %f1248, %f1310;
	fma.rn.f32 	%f1315, %f1303, %f1249, %f1311;
	ld.shared.v2.f32 	{%f1316, %f1317}, [%r207+7920];
	fma.rn.f32 	%f1318, %f1316, %f1248, %f1313;
	fma.rn.f32 	%f1319, %f1316, %f1249, %f1314;
	fma.rn.f32 	%f1320, %f1317, %f1249, %f1318;
	ld.shared.v2.f32 	{%f1321, %f1322}, [%r207+8120];
	fma.rn.f32 	%f1323, %f1321, %f1250, %f1296;
	fma.rn.f32 	%f1324, %f1322, %f1250, %f1299;
	fma.rn.f32 	%f1325, %f1322, %f1251, %f1323;
	ld.shared.v4.f32 	{%f1326, %f1327, %f1328, %f1329}, [%r207+8128];
	fma.rn.f32 	%f1330, %f1326, %f1250, %f1306;
	fma.rn.f32 	%f1331, %f1326, %f1251, %f1324;
	fma.rn.f32 	%f1332, %f1326, %f1252, %f1325;
	fma.rn.f32 	%f1333, %f1327, %f1250, %f1309;
	fma.rn.f32 	%f1334, %f1327, %f1251, %f1330;
	fma.rn.f32 	%f1335, %f1327, %f1252, %f1331;
	fma.rn.f32 	%f1336, %f1328, %f1250, %f1312;
	fma.rn.f32 	%f1337, %f1328, %f1251, %f1333;
	fma.rn.f32 	%f1338, %f1328, %f1252, %f1334;
	fma.rn.f32 	%f1339, %f1329, %f1250, %f1315;
	fma.rn.f32 	%f1340, %f1329, %f1251, %f1336;
	fma.rn.f32 	%f1341, %f1329, %f1252, %f1337;
	ld.shared.v4.f32 	{%f1342, %f1343, %f1344, %f1345}, [%r207+8144];
	fma.rn.f32 	%f1346, %f1342, %f1250, %f1319;
	fma.rn.f32 	%f1347, %f1342, %f1251, %f1339;
	fma.rn.f32 	%f1348, %f1342, %f1252, %f1340;
	fma.rn.f32 	%f1349, %f1343, %f1250, %f1320;
	fma.rn.f32 	%f1350, %f1343, %f1251, %f1346;
	fma.rn.f32 	%f1351, %f1343, %f1252, %f1347;
	fma.rn.f32 	%f1352, %f1344, %f1251, %f1349;
	fma.rn.f32 	%f1353, %f1344, %f1252, %f1350;
	fma.rn.f32 	%f1354, %f1345, %f1252, %f1352;
	add.s32 	%r242, %r204, 6912;
	mul.wide.u32 	%rd104, %r242, 4;
	add.s64 	%rd105, %rd33, %rd104;
	ld.global.nc.f32 	%f1355, [%rd105];
	ld.global.nc.f32 	%f1356, [%rd105+256];
	ld.global.nc.f32 	%f1357, [%rd105+512];
	ld.global.nc.f32 	%f1358, [%rd105+768];
	add.s32 	%r243, %r204, 7168;
	mul.wide.u32 	%rd106, %r243, 4;
	add.s64 	%rd107, %rd33, %rd106;
	ld.global.nc.f32 	%f1359, [%rd107];
	add.s32 	%r244, %r204, 7232;
	mul.wide.u32 	%rd108, %r244, 4;
	add.s64 	%rd109, %rd33, %rd108;
	ld.global.nc.f32 	%f1360, [%rd109];
	add.s32 	%r245, %r204, 7296;
	mul.wide.u32 	%rd110, %r245, 4;
	add.s64 	%rd111, %rd33, %rd110;
	ld.global.nc.f32 	%f1361, [%rd111];
	add.s32 	%r246, %r204, 7360;
	mul.wide.u32 	%rd112, %r246, 4;
	add.s64 	%rd113, %rd33, %rd112;
	ld.global.nc.f32 	%f1362, [%rd113];
	add.s32 	%r247, %r204, 7424;
	mul.wide.u32 	%rd114, %r247, 4;
	add.s64 	%rd115, %rd33, %rd114;
	ld.global.nc.f32 	%f1363, [%rd115];
	ld.shared.v4.f32 	{%f1364, %f1365, %f1366, %f1367}, [%r207+8352];
	fma.rn.f32 	%f1368, %f1364, %f1355, %f1332;
	fma.rn.f32 	%f1369, %f1365, %f1355, %f1335;
	fma.rn.f32 	%f1370, %f1365, %f1356, %f1368;
	fma.rn.f32 	%f1371, %f1366, %f1355, %f1338;
	fma.rn.f32 	%f1372, %f1366, %f1356, %f1369;
	fma.rn.f32 	%f1373, %f1366, %f1357, %f1370;
	fma.rn.f32 	%f1374, %f1367, %f1355, %f1341;
	fma.rn.f32 	%f1375, %f1367, %f1356, %f1371;
	fma.rn.f32 	%f1376, %f1367, %f1357, %f1372;
	ld.shared.v4.f32 	{%f1377, %f1378, %f1379, %f1380}, [%r207+8368];
	fma.rn.f32 	%f1381, %f1377, %f1355, %f1348;
	fma.rn.f32 	%f1382, %f1377, %f1356, %f1374;
	fma.rn.f32 	%f1383, %f1377, %f1357, %f1375;
	fma.rn.f32 	%f1384, %f1378, %f1355, %f1351;
	fma.rn.f32 	%f1385, %f1378, %f1356, %f1381;
	fma.rn.f32 	%f1386, %f1378, %f1357, %f1382;
	fma.rn.f32 	%f1387, %f1379, %f1355, %f1353;
	fma.rn.f32 	%f1388, %f1379, %f1356, %f1384;
	fma.rn.f32 	%f1389, %f1379, %f1357, %f1385;
	fma.rn.f32 	%f1390, %f1380, %f1355, %f1354;
	fma.rn.f32 	%f1391, %f1380, %f1356, %f1387;
	fma.rn.f32 	%f1392, %f1380, %f1357, %f1388;
	ld.shared.v2.f32 	{%f1393, %f1394}, [%r207+8384];
	fma.rn.f32 	%f1395, %f1393, %f1356, %f1390;
	fma.rn.f32 	%f1396, %f1393, %f1357, %f1391;
	fma.rn.f32 	%f1397, %f1394, %f1357, %f1395;
	ld.shared.v2.f32 	{%f1398, %f1399}, [%r207+8584];
	fma.rn.f32 	%f1400, %f1398, %f1358, %f1373;
	fma.rn.f32 	%f1401, %f1399, %f1358, %f1376;
	fma.rn.f32 	%f1402, %f1399, %f1359, %f1400;
	ld.shared.v4.f32 	{%f1403, %f1404, %f1405, %f1406}, [%r207+8592];
	fma.rn.f32 	%f1407, %f1403, %f1358, %f1383;
	fma.rn.f32 	%f1408, %f1403, %f1359, %f1401;
	fma.rn.f32 	%f1409, %f1403, %f1360, %f1402;
	fma.rn.f32 	%f1410, %f1404, %f1358, %f1386;
	fma.rn.f32 	%f1411, %f1404, %f1359, %f1407;
	fma.rn.f32 	%f1412, %f1404, %f1360, %f1408;
	fma.rn.f32 	%f1413, %f1405, %f1358, %f1389;
	fma.rn.f32 	%f1414, %f1405, %f1359, %f1410;
	fma.rn.f32 	%f1415, %f1405, %f1360, %f1411;
	fma.rn.f32 	%f1416, %f1406, %f1358, %f1392;
	fma.rn.f32 	%f1417, %f1406, %f1359, %f1413;
	fma.rn.f32 	%f1418, %f1406, %f1360, %f1414;
	ld.shared.v4.f32 	{%f1419, %f1420, %f1421, %f1422}, [%r207+8608];
	fma.rn.f32 	%f1423, %f1419, %f1358, %f1396;
	fma.rn.f32 	%f1424, %f1419, %f1359, %f1416;
	fma.rn.f32 	%f1425, %f1419, %f1360, %f1417;
	fma.rn.f32 	%f1426, %f1420, %f1358, %f1397;
	fma.rn.f32 	%f1427, %f1420, %f1359, %f1423;
	fma.rn.f32 	%f1428, %f1420, %f1360, %f1424;
	fma.rn.f32 	%f1429, %f1421, %f1359, %f1426;
	fma.rn.f32 	%f1430, %f1421, %f1360, %f1427;
	fma.rn.f32 	%f1431, %f1422, %f1360, %f1429;
	ld.shared.v4.f32 	{%f1432, %f1433, %f1434, %f1435}, [%r207+8816];
	fma.rn.f32 	%f1436, %f1432, %f1361, %f1409;
	fma.rn.f32 	%f1437, %f1433, %f1361, %f1412;
	fma.rn.f32 	%f1438, %f1433, %f1362, %f1436;
	fma.rn.f32 	%f1439, %f1434, %f1361, %f1415;
	fma.rn.f32 	%f1440, %f1434, %f1362, %f1437;
	fma.rn.f32 	%f1441, %f1434, %f1363, %f1438;
	fma.rn.f32 	%f1442, %f1435, %f1361, %f1418;
	fma.rn.f32 	%f1443, %f1435, %f1362, %f1439;
	fma.rn.f32 	%f1444, %f1435, %f1363, %f1440;
	ld.shared.v4.f32 	{%f1445, %f1446, %f1447, %f1448}, [%r207+8832];
	fma.rn.f32 	%f1449, %f1445, %f1361, %f1425;
	fma.rn.f32 	%f1450, %f1445, %f1362, %f1442;
	fma.rn.f32 	%f1451, %f1445, %f1363, %f1443;
	fma.rn.f32 	%f1452, %f1446, %f1361, %f1428;
	fma.rn.f32 	%f1453, %f1446, %f1362, %f1449;
	fma.rn.f32 	%f1454, %f1446, %f1363, %f1450;
	fma.rn.f32 	%f1455, %f1447, %f1361, %f1430;
	fma.rn.f32 	%f1456, %f1447, %f1362, %f1452;
	fma.rn.f32 	%f1457, %f1447, %f1363, %f1453;
	fma.rn.f32 	%f1458, %f1448, %f1361, %f1431;
	fma.rn.f32 	%f1459, %f1448, %f1362, %f1455;
	fma.rn.f32 	%f1460, %f1448, %f1363, %f1456;
	ld.shared.v2.f32 	{%f1461, %f1462}, [%r207+8848];
	fma.rn.f32 	%f1463, %f1461, %f1362, %f1458;
	fma.rn.f32 	%f1464, %f1461, %f1363, %f1459;
	fma.rn.f32 	%f1465, %f1462, %f1363, %f1463;
	add.s32 	%r248, %r204, 7488;
	mul.wide.u32 	%rd116, %r248, 4;
	add.s64 	%rd117, %rd33, %rd116;
	ld.global.nc.f32 	%f1466, [%rd117];
	ld.global.nc.f32 	%f1467, [%rd117+256];
	ld.global.nc.f32 	%f1468, [%rd117+512];
	ld.global.nc.f32 	%f1469, [%rd117+768];
	ld.global.nc.f32 	%f1470, [%rd117+1024];
	ld.global.nc.f32 	%f1471, [%rd117+1280];
	ld.global.nc.f32 	%f1472, [%rd117+1536];
	ld.global.nc.f32 	%f1473, [%rd117+1792];
	ld.global.nc.f32 	%f1474, [%rd117+2048];
	ld.shared.v2.f32 	{%f1475, %f1476}, [%r207+9048];
	fma.rn.f32 	%f1477, %f1475, %f1466, %f1441;
	fma.rn.f32 	%f1478, %f1476, %f1466, %f1444;
	fma.rn.f32 	%f1479, %f1476, %f1467, %f1477;
	ld.shared.v4.f32 	{%f1480, %f1481, %f1482, %f1483}, [%r207+9056];
	fma.rn.f32 	%f1484, %f1480, %f1466, %f1451;
	fma.rn.f32 	%f1485, %f1480, %f1467, %f1478;
	fma.rn.f32 	%f1486, %f1480, %f1468, %f1479;
	fma.rn.f32 	%f1487, %f1481, %f1466, %f1454;
	fma.rn.f32 	%f1488, %f1481, %f1467, %f1484;
	fma.rn.f32 	%f1489, %f1481, %f1468, %f1485;
	fma.rn.f32 	%f1490, %f1482, %f1466, %f1457;
	fma.rn.f32 	%f1491, %f1482, %f1467, %f1487;
	fma.rn.f32 	%f1492, %f1482, %f1468, %f1488;
	fma.rn.f32 	%f1493, %f1483, %f1466, %f1460;
	fma.rn.f32 	%f1494, %f1483, %f1467, %f1490;
	fma.rn.f32 	%f1495, %f1483, %f1468, %f1491;
	ld.shared.v4.f32 	{%f1496, %f1497, %f1498, %f1499}, [%r207+9072];
	fma.rn.f32 	%f1500, %f1496, %f1466, %f1464;
	fma.rn.f32 	%f1501, %f1496, %f1467, %f1493;
	fma.rn.f32 	%f1502, %f1496, %f1468, %f1494;
	fma.rn.f32 	%f1503, %f1497, %f1466, %f1465;
	fma.rn.f32 	%f1504, %f1497, %f1467, %f1500;
	fma.rn.f32 	%f1505, %f1497, %f1468, %f1501;
	fma.rn.f32 	%f1506, %f1498, %f1467, %f1503;
	fma.rn.f32 	%f1507, %f1498, %f1468, %f1504;
	fma.rn.f32 	%f1508, %f1499, %f1468, %f1506;
	ld.shared.v4.f32 	{%f1509, %f1510, %f1511, %f1512}, [%r207+9280];
	fma.rn.f32 	%f1513, %f1509, %f1469, %f1486;
	fma.rn.f32 	%f1514, %f1510, %f1469, %f1489;
	fma.rn.f32 	%f1515, %f1510, %f1470, %f1513;
	fma.rn.f32 	%f1516, %f1511, %f1469, %f1492;
	fma.rn.f32 	%f1517, %f1511, %f1470, %f1514;
	fma.rn.f32 	%f1518, %f1511, %f1471, %f1515;
	fma.rn.f32 	%f1519, %f1512, %f1469, %f1495;
	fma.rn.f32 	%f1520, %f1512, %f1470, %f1516;
	fma.rn.f32 	%f1521, %f1512, %f1471, %f1517;
	ld.shared.v4.f32 	{%f1522, %f1523, %f1524, %f1525}, [%r207+9296];
	fma.rn.f32 	%f1526, %f1522, %f1469, %f1502;
	fma.rn.f32 	%f1527, %f1522, %f1470, %f1519;
	fma.rn.f32 	%f1528, %f1522, %f1471, %f1520;
	fma.rn.f32 	%f1529, %f1523, %f1469, %f1505;
	fma.rn.f32 	%f1530, %f1523, %f1470, %f1526;
	fma.rn.f32 	%f1531, %f1523, %f1471, %f1527;
	fma.rn.f32 	%f1532, %f1524, %f1469, %f1507;
	fma.rn.f32 	%f1533, %f1524, %f1470, %f1529;
	fma.rn.f32 	%f1534, %f1524, %f1471, %f1530;
	fma.rn.f32 	%f1535, %f1525, %f1469, %f1508;
	fma.rn.f32 	%f1536, %f1525, %f1470, %f1532;
	fma.rn.f32 	%f1537, %f1525, %f1471, %f1533;
	ld.shared.v2.f32 	{%f1538, %f1539}, [%r207+9312];
	fma.rn.f32 	%f1540, %f1538, %f1470, %f1535;
	fma.rn.f32 	%f1541, %f1538, %f1471, %f1536;
	fma.rn.f32 	%f1542, %f1539, %f1471, %f1540;
	ld.shared.v2.f32 	{%f1543, %f1544}, [%r207+9512];
	fma.rn.f32 	%f1545, %f1543, %f1472, %f1518;
	fma.rn.f32 	%f1546, %f1544, %f1472, %f1521;
	fma.rn.f32 	%f1547, %f1544, %f1473, %f1545;
	ld.shared.v4.f32 	{%f1548, %f1549, %f1550, %f1551}, [%r207+9520];
	fma.rn.f32 	%f1552, %f1548, %f1472, %f1528;
	fma.rn.f32 	%f1553, %f1548, %f1473, %f1546;
	fma.rn.f32 	%f1554, %f1548, %f1474, %f1547;
	fma.rn.f32 	%f1555, %f1549, %f1472, %f1531;
	fma.rn.f32 	%f1556, %f1549, %f1473, %f1552;
	fma.rn.f32 	%f1557, %f1549, %f1474, %f1553;
	fma.rn.f32 	%f1558, %f1550, %f1472, %f1534;
	fma.rn.f32 	%f1559, %f1550, %f1473, %f1555;
	fma.rn.f32 	%f1560, %f1550, %f1474, %f1556;
	fma.rn.f32 	%f1561, %f1551, %f1472, %f1537;
	fma.rn.f32 	%f1562, %f1551, %f1473, %f1558;
	fma.rn.f32 	%f1563, %f1551, %f1474, %f1559;
	ld.shared.v4.f32 	{%f1564, %f1565, %f1566, %f1567}, [%r207+9536];
	fma.rn.f32 	%f1568, %f1564, %f1472, %f1541;
	fma.rn.f32 	%f1569, %f1564, %f1473, %f1561;
	fma.rn.f32 	%f1570, %f1564, %f1474, %f1562;
	fma.rn.f32 	%f1571, %f1565, %f1472, %f1542;
	fma.rn.f32 	%f1572, %f1565, %f1473, %f1568;
	fma.rn.f32 	%f1573, %f1565, %f1474, %f1569;
	fma.rn.f32 	%f1574, %f1566, %f1473, %f1571;
	fma.rn.f32 	%f1575, %f1566, %f1474, %f1572;
	fma.rn.f32 	%f1576, %f1567, %f1474, %f1574;
	add.s32 	%r249, %r204, 8064;
	mul.wide.u32 	%rd118, %r249, 4;
	add.s64 	%rd119, %rd33, %rd118;
	ld.global.nc.f32 	%f1577, [%rd119];
	ld.global.nc.f32 	%f1578, [%rd119+256];
	add.s32 	%r250, %r204, 8192;
	mul.wide.u32 	%rd120, %r250, 4;
	add.s64 	%rd121, %rd33, %rd120;
	ld.global.nc.f32 	%f1579, [%rd121];
	add.s32 	%r251, %r204, 8256;
	mul.wide.u32 	%rd122, %r251, 4;
	add.s64 	%rd123, %rd33, %rd122;
	ld.global.nc.f32 	%f1580, [%rd123];
	add.s32 	%r252, %r204, 8320;
	mul.wide.u32 	%rd124, %r252, 4;
	add.s64 	%rd125, %rd33, %rd124;
	ld.global.nc.f32 	%f1581, [%rd125];
	add.s32 	%r253, %r204, 8384;
	mul.wide.u32 	%rd126, %r253, 4;
	add.s64 	%rd127, %rd33, %rd126;
	ld.global.nc.f32 	%f1582, [%rd127];
	add.s32 	%r254, %r204, 8448;
	mul.wide.u32 	%rd128, %r254, 4;
	add.s64 	%rd129, %rd33, %rd128;
	ld.global.nc.f32 	%f1583, [%rd129];
	add.s32 	%r255, %r204, 8512;
	mul.wide.u32 	%rd130, %r255, 4;
	add.s64 	%rd131, %rd33, %rd130;
	ld.global.nc.f32 	%f1584, [%rd131];
	add.s32 	%r256, %r204, 8576;
	mul.wide.u32 	%rd132, %r256, 4;
	add.s64 	%rd133, %rd33, %rd132;
	ld.global.nc.f32 	%f1585, [%rd133];
	ld.shared.v4.f32 	{%f1586, %f1587, %f1588, %f1589}, [%r207+9744];
	fma.rn.f32 	%f1590, %f1586, %f1577, %f1554;
	fma.rn.f32 	%f1591, %f1587, %f1577, %f1557;
	fma.rn.f32 	%f1592, %f1587, %f1578, %f1590;
	fma.rn.f32 	%f1593, %f1588, %f1577, %f1560;
	fma.rn.f32 	%f1594, %f1588, %f1578, %f1591;
	fma.rn.f32 	%f1595, %f1588, %f1579, %f1592;
	fma.rn.f32 	%f1596, %f1589, %f1577, %f1563;
	fma.rn.f32 	%f1597, %f1589, %f1578, %f1593;
	fma.rn.f32 	%f1598, %f1589, %f1579, %f1594;
	ld.shared.v4.f32 	{%f1599, %f1600, %f1601, %f1602}, [%r207+9760];
	fma.rn.f32 	%f1603, %f1599, %f1577, %f1570;
	fma.rn.f32 	%f1604, %f1599, %f1578, %f1596;
	fma.rn.f32 	%f1605, %f1599, %f1579, %f1597;
	fma.rn.f32 	%f1606, %f1600, %f1577, %f1573;
	fma.rn.f32 	%f1607, %f1600, %f1578, %f1603;
	fma.rn.f32 	%f1608, %f1600, %f1579, %f1604;
	fma.rn.f32 	%f1609, %f1601, %f1577, %f1575;
	fma.rn.f32 	%f1610, %f1601, %f1578, %f1606;
	fma.rn.f32 	%f1611, %f1601, %f1579, %f1607;
	fma.rn.f32 	%f1612, %f1602, %f1577, %f1576;
	fma.rn.f32 	%f1613, %f1602, %f1578, %f1609;
	fma.rn.f32 	%f1614, %f1602, %f1579, %f1610;
	ld.shared.v2.f32 	{%f1615, %f1616}, [%r207+9776];
	fma.rn.f32 	%f1617, %f1615, %f1578, %f1612;
	fma.rn.f32 	%f1618, %f1615, %f1579, %f1613;
	fma.rn.f32 	%f1619, %f1616, %f1579, %f1617;
	ld.shared.v2.f32 	{%f1620, %f1621}, [%r207+9976];
	fma.rn.f32 	%f1622, %f1620, %f1580, %f1595;
	fma.rn.f32 	%f1623, %f1621, %f1580, %f1598;
	fma.rn.f32 	%f1624, %f1621, %f1581, %f1622;
	ld.shared.v4.f32 	{%f1625, %f1626, %f1627, %f1628}, [%r207+9984];
	fma.rn.f32 	%f1629, %f1625, %f1580, %f1605;
	fma.rn.f32 	%f1630, %f1625, %f1581, %f1623;
	fma.rn.f32 	%f1631, %f1625, %f1582, %f1624;
	fma.rn.f32 	%f1632, %f1626, %f1580, %f1608;
	fma.rn.f32 	%f1633, %f1626, %f1581, %f1629;
	fma.rn.f32 	%f1634, %f1626, %f1582, %f1630;
	fma.rn.f32 	%f1635, %f1627, %f1580, %f1611;
	fma.rn.f32 	%f1636, %f1627, %f1581, %f1632;
	fma.rn.f32 	%f1637, %f1627, %f1582, %f1633;
	fma.rn.f32 	%f1638, %f1628, %f1580, %f1614;
	fma.rn.f32 	%f1639, %f1628, %f1581, %f1635;
	fma.rn.f32 	%f1640, %f1628, %f1582, %f1636;
	ld.shared.v4.f32 	{%f1641, %f1642, %f1643, %f1644}, [%r207+10000];
	fma.rn.f32 	%f1645, %f1641, %f1580, %f1618;
	fma.rn.f32 	%f1646, %f1641, %f1581, %f1638;
	fma.rn.f32 	%f1647, %f1641, %f1582, %f1639;
	fma.rn.f32 	%f1648, %f1642, %f1580, %f1619;
	fma.rn.f32 	%f1649, %f1642, %f1581, %f1645;
	fma.rn.f32 	%f1650, %f1642, %f1582, %f1646;
	fma.rn.f32 	%f1651, %f1643, %f1581, %f1648;
	fma.rn.f32 	%f1652, %f1643, %f1582, %f1649;
	fma.rn.f32 	%f1653, %f1644, %f1582, %f1651;
	ld.shared.v4.f32 	{%f1654, %f1655, %f1656, %f1657}, [%r207+10208];
	fma.rn.f32 	%f1658, %f1654, %f1583, %f1631;
	fma.rn.f32 	%f1659, %f1655, %f1583, %f1634;
	fma.rn.f32 	%f1660, %f1655, %f1584, %f1658;
	fma.rn.f32 	%f1661, %f1656, %f1583, %f1637;
	fma.rn.f32 	%f1662, %f1656, %f1584, %f1659;
	fma.rn.f32 	%f1663, %f1656, %f1585, %f1660;
	fma.rn.f32 	%f1664, %f1657, %f1583, %f1640;
	fma.rn.f32 	%f1665, %f1657, %f1584, %f1661;
	fma.rn.f32 	%f1666, %f1657, %f1585, %f1662;
	ld.shared.v4.f32 	{%f1667, %f1668, %f1669, %f1670}, [%r207+10224];
	fma.rn.f32 	%f1671, %f1667, %f1583, %f1647;
	fma.rn.f32 	%f1672, %f1667, %f1584, %f1664;
	fma.rn.f32 	%f1673, %f1667, %f1585, %f1665;
	fma.rn.f32 	%f1674, %f1668, %f1583, %f1650;
	fma.rn.f32 	%f1675, %f1668, %f1584, %f1671;
	fma.rn.f32 	%f1676, %f1668, %f1585, %f1672;
	fma.rn.f32 	%f1677, %f1669, %f1583, %f1652;
	fma.rn.f32 	%f1678, %f1669, %f1584, %f1674;
	fma.rn.f32 	%f1679, %f1669, %f1585, %f1675;
	fma.rn.f32 	%f1680, %f1670, %f1583, %f1653;
	fma.rn.f32 	%f1681, %f1670, %f1584, %f1677;
	fma.rn.f32 	%f1682, %f1670, %f1585, %f1678;
	ld.shared.v2.f32 	{%f1683, %f1684}, [%r207+10240];
	fma.rn.f32 	%f1685, %f1683, %f1584, %f1680;
	fma.rn.f32 	%f1686, %f1683, %f1585, %f1681;
	fma.rn.f32 	%f1687, %f1684, %f1585, %f1685;
	add.s32 	%r257, %r204, 8640;
	mul.wide.u32 	%rd134, %r257, 4;
	add.s64 	%rd135, %rd33, %rd134;
	ld.global.nc.f32 	%f1688, [%rd135];
	ld.global.nc.f32 	%f1689, [%rd135+256];
	ld.global.nc.f32 	%f1690, [%rd135+512];
	ld.global.nc.f32 	%f1691, [%rd135+768];
	ld.global.nc.f32 	%f1692, [%rd135+1024];
	ld.global.nc.f32 	%f1693, [%rd135+1280];
	ld.global.nc.f32 	%f1694, [%rd135+1536];
	ld.global.nc.f32 	%f1695, [%rd135+1792];
	ld.global.nc.f32 	%f1696, [%rd135+2048];
	ld.shared.v2.f32 	{%f1697, %f1698}, [%r207+10440];
	fma.rn.f32 	%f1699, %f1697, %f1688, %f1663;
	fma.rn.f32 	%f1700, %f1698, %f1688, %f1666;
	fma.rn.f32 	%f1701, %f1698, %f1689, %f1699;
	ld.shared.v4.f32 	{%f1702, %f1703, %f1704, %f1705}, [%r207+10448];
	fma.rn.f32 	%f1706, %f1702, %f1688, %f1673;
	fma.rn.f32 	%f1707, %f1702, %f1689, %f1700;
	fma.rn.f32 	%f1708, %f1702, %f1690, %f1701;
	fma.rn.f32 	%f1709, %f1703, %f1688, %f1676;
	fma.rn.f32 	%f1710, %f1703, %f1689, %f1706;
	fma.rn.f32 	%f1711, %f1703, %f1690, %f1707;
	fma.rn.f32 	%f1712, %f1704, %f1688, %f1679;
	fma.rn.f32 	%f1713, %f1704, %f1689, %f1709;
	fma.rn.f32 	%f1714, %f1704, %f1690, %f1710;
	fma.rn.f32 	%f1715, %f1705, %f1688, %f1682;
	fma.rn.f32 	%f1716, %f1705, %f1689, %f1712;
	fma.rn.f32 	%f1717, %f1705, %f1690, %f1713;
	ld.shared.v4.f32 	{%f1718, %f1719, %f1720, %f1721}, [%r207+10464];
	fma.rn.f32 	%f1722, %f1718, %f1688, %f1686;
	fma.rn.f32 	%f1723, %f1718, %f1689, %f1715;
	fma.rn.f32 	%f1724, %f1718, %f1690, %f1716;
	fma.rn.f32 	%f1725, %f1719, %f1688, %f1687;
	fma.rn.f32 	%f1726, %f1719, %f1689, %f1722;
	fma.rn.f32 	%f1727, %f1719, %f1690, %f1723;
	fma.rn.f32 	%f1728, %f1720, %f1689, %f1725;
	fma.rn.f32 	%f1729, %f1720, %f1690, %f1726;
	fma.rn.f32 	%f1730, %f1721, %f1690, %f1728;
	ld.shared.v4.f32 	{%f1731, %f1732, %f1733, %f1734}, [%r207+10672];
	fma.rn.f32 	%f1735, %f1731, %f1691, %f1708;
	fma.rn.f32 	%f1736, %f1732, %f1691, %f1711;
	fma.rn.f32 	%f1737, %f1732, %f1692, %f1735;
	fma.rn.f32 	%f1738, %f1733, %f1691, %f1714;
	fma.rn.f32 	%f1739, %f1733, %f1692, %f1736;
	fma.rn.f32 	%f1740, %f1733, %f1693, %f1737;
	fma.rn.f32 	%f1741, %f1734, %f1691, %f1717;
	fma.rn.f32 	%f1742, %f1734, %f1692, %f1738;
	fma.rn.f32 	%f1743, %f1734, %f1693, %f1739;
	ld.shared.v4.f32 	{%f1744, %f1745, %f1746, %f1747}, [%r207+10688];
	fma.rn.f32 	%f1748, %f1744, %f1691, %f1724;
	fma.rn.f32 	%f1749, %f1744, %f1692, %f1741;
	fma.rn.f32 	%f1750, %f1744, %f1693, %f1742;
	fma.rn.f32 	%f1751, %f1745, %f1691, %f1727;
	fma.rn.f32 	%f1752, %f1745, %f1692, %f1748;
	fma.rn.f32 	%f1753, %f1745, %f1693, %f1749;
	fma.rn.f32 	%f1754, %f1746, %f1691, %f1729;
	fma.rn.f32 	%f1755, %f1746, %f1692, %f1751;
	fma.rn.f32 	%f1756, %f1746, %f1693, %f1752;
	fma.rn.f32 	%f1757, %f1747, %f1691, %f1730;
	fma.rn.f32 	%f1758, %f1747, %f1692, %f1754;
	fma.rn.f32 	%f1759, %f1747, %f1693, %f1755;
	ld.shared.v2.f32 	{%f1760, %f1761}, [%r207+10704];
	fma.rn.f32 	%f1762, %f1760, %f1692, %f1757;
	fma.rn.f32 	%f1763, %f1760, %f1693, %f1758;
	fma.rn.f32 	%f1764, %f1761, %f1693, %f1762;
	ld.shared.v2.f32 	{%f1765, %f1766}, [%r207+10904];
	fma.rn.f32 	%f1767, %f1765, %f1694, %f1740;
	fma.rn.f32 	%f1768, %f1766, %f1694, %f1743;
	fma.rn.f32 	%f1769, %f1766, %f1695, %f1767;
	ld.shared.v4.f32 	{%f1770, %f1771, %f1772, %f1773}, [%r207+10912];
	fma.rn.f32 	%f1774, %f1770, %f1694, %f1750;
	fma.rn.f32 	%f1775, %f1770, %f1695, %f1768;
	fma.rn.f32 	%f1, %f1770, %f1696, %f1769;
	fma.rn.f32 	%f1776, %f1771, %f1694, %f1753;
	fma.rn.f32 	%f1777, %f1771, %f1695, %f1774;
	fma.rn.f32 	%f2, %f1771, %f1696, %f1775;
	fma.rn.f32 	%f1778, %f1772, %f1694, %f1756;
	fma.rn.f32 	%f1779, %f1772, %f1695, %f1776;
	fma.rn.f32 	%f3, %f1772, %f1696, %f1777;
	fma.rn.f32 	%f1780, %f1773, %f1694, %f1759;
	fma.rn.f32 	%f1781, %f1773, %f1695, %f1778;
	fma.rn.f32 	%f4, %f1773, %f1696, %f1779;
	ld.shared.v4.f32 	{%f1782, %f1783, %f1784, %f1785}, [%r207+10928];
	fma.rn.f32 	%f1786, %f1782, %f1694, %f1763;
	fma.rn.f32 	%f1787, %f1782, %f1695, %f1780;
	fma.rn.f32 	%f5, %f1782, %f1696, %f1781;
	fma.rn.f32 	%f1788, %f1783, %f1694, %f1764;
	fma.rn.f32 	%f1789, %f1783, %f1695, %f1786;
	fma.rn.f32 	%f6, %f1783, %f1696, %f1787;
	fma.rn.f32 	%f1790, %f1784, %f1695, %f1788;
	fma.rn.f32 	%f7, %f1784, %f1696, %f1789;
	fma.rn.f32 	%f8, %f1785, %f1696, %f1790;
	setp.gt.u32 	%p22, %r3, 447;
	@%p22 bra 	$L__BB1_27;
	ld.param.u64 	%rd139, [_Z6conv2dPfPKfS__param_2];
	mul.lo.s32 	%r258, %r2, 56;
	mad.lo.s32 	%r259, %r5, 3136, %r258;
	add.s32 	%r260, %r259, %r53;
	cvta.to.global.u64 	%rd136, %rd139;
	mul.wide.u32 	%rd137, %r260, 4;
	add.s64 	%rd138, %rd136, %rd137;
	atom.global.add.f32 	%f1791, [%rd138], %f1;
	atom.global.add.f32 	%f1792, [%rd138+4], %f2;
	atom.global.add.f32 	%f1793, [%rd138+8], %f3;
	atom.global.add.f32 	%f1794, [%rd138+12], %f4;
	atom.global.add.f32 	%f1795, [%rd138+16], %f5;
	atom.global.add.f32 	%f1796, [%rd138+20], %f6;
	atom.global.add.f32 	%f1797, [%rd138+24], %f7;
	atom.global.add.f32 	%f1798, [%rd138+28], %f8;
$L__BB1_27:
	ret;

}


// ===== COMPILED SASS (sm_100) =====

	.target	sm_100

	.elftype	@"ET_EXEC"


//--------------------- .note.nv.tkinfo           --------------------------
	.section	.note.nv.tkinfo,"",@"SHT_NOTE"
	.sectionflags	@"SHF_NOTE_NV_TKINFO"
	.tkinfo
        /*0018*/ 	.word	0x00000002
        /*0030*/ 	.string	""
        /*0030*/ 	.string	"ptxas"
        /*0030*/ 	.string	"Cuda compilation tools, release 13.0, V13.0.88"
        /*0030*/ 	.string	"Build cuda_13.0.r13.0/compiler.36424714_0"
        /*0030*/ 	.string	"-arch sm_100 -m 64 "



//--------------------- .note.nv.cuinfo           --------------------------
	.section	.note.nv.cuinfo,"",@"SHT_NOTE"
	.sectionflags	@"SHF_NOTE_NV_CUINFO"
        /*0018*/ 	.short	0x0002
        /*001a*/ 	.short	0x0064
        /*001c*/ 	.short	0x0082
	.zero		2


//--------------------- .nv.info                  --------------------------
	.section	.nv.info,"",@"SHT_CUDA_INFO"
	.align	4


	//----- nvinfo : EIATTR_REGCOUNT
	.align		4
        /*0000*/ 	.byte	0x04, 0x2f
        /*0002*/ 	.short	(.L_1 - .L_0)
	.align		4
.L_0:
        /*0004*/ 	.word	index@(default_function_kernel0)
        /*0008*/ 	.word	0x00000061


	//----- nvinfo : EIATTR_FRAME_SIZE
	.align		4
.L_1:
        /*000c*/ 	.byte	0x04, 0x11
        /*000e*/ 	.short	(.L_3 - .L_2)
	.align		4
.L_2:
        /*0010*/ 	.word	index@(default_function_kernel0)
        /*0014*/ 	.word	0x00000000


	//----- nvinfo : EIATTR_REGCOUNT
	.align		4
.L_3:
        /*0018*/ 	.byte	0x04, 0x2f
        /*001a*/ 	.short	(.L_5 - .L_4)
	.align		4
.L_4:
        /*001c*/ 	.word	index@(_Z6conv2dPfPKfS_)
        /*0020*/ 	.word	0x00000028


	//----- nvinfo : EIATTR_FRAME_SIZE
	.align		4
.L_5:
        /*0024*/ 	.byte	0x04, 0x11
        /*0026*/ 	.short	(.L_7 - .L_6)
	.align		4
.L_6:
        /*0028*/ 	.word	index@($__internal_0_$__cuda_sm20_div_u16)
        /*002c*/ 	.word	0x00000000


	//----- nvinfo : EIATTR_FRAME_SIZE
	.align		4
.L_7:
        /*0030*/ 	.byte	0x04, 0x11
        /*0032*/ 	.short	(.L_9 - .L_8)
	.align		4
.L_8:
        /*0034*/ 	.word	index@(_Z6conv2dPfPKfS_)
        /*0038*/ 	.word	0x00000000


	//----- nvinfo : EIATTR_MIN_STACK_SIZE
	.align		4
.L_9:
        /*003c*/ 	.byte	0x04, 0x12
        /*003e*/ 	.short	(.L_11 - .L_10)
	.align		4
.L_10:
        /*0040*/ 	.word	index@(_Z6conv2dPfPKfS_)
        /*0044*/ 	.word	0x00000000


	//----- nvinfo : EIATTR_MIN_STACK_SIZE
	.align		4
.L_11:
        /*0048*/ 	.byte	0x04, 0x12
        /*004a*/ 	.short	(.L_13 - .L_12)
	.align		4
.L_12:
        /*004c*/ 	.word	index@(default_function_kernel0)
        /*0050*/ 	.word	0x00000000
.L_13:


//--------------------- .nv.compat                --------------------------
	.section	.nv.compat,"",@"SHT_CUDA_COMPAT_INFO"
	.align	4
        /*0000*/ 	.byte	0x02, 0x09, 0x00, 0x00, 0x02, 0x02, 0x01, 0x00, 0x02, 0x05, 0x05, 0x00, 0x03, 0x07, 0x01, 0x01
        /*0010*/ 	.byte	0x02, 0x03, 0x00, 0x00, 0x02, 0x06, 0x01, 0x00, 0x04, 0x0b, 0x08, 0x00, 0x01, 0x00, 0x00, 0x00
        /*0020*/ 	.byte	0x00, 0x00, 0x00, 0x00


//--------------------- .nv.info._Z6conv2dPfPKfS_ --------------------------
	.section	.nv.info._Z6conv2dPfPKfS_,"",@"SHT_CUDA_INFO"
	.sectionflags	@""
	.align	4


	//----- nvinfo : EIATTR_CUDA_API_VERSION
	.align		4
        /*0000*/ 	.byte	0x04, 0x37
        /*0002*/ 	.short	(.L_15 - .L_14)
.L_14:
        /*0004*/ 	.word	0x00000082


	//----- nvinfo : EIATTR_KPARAM_INFO
	.align		4
.L_15:
        /*0008*/ 	.byte	0x04, 0x17
        /*000a*/ 	.short	(.L_17 - .L_16)
.L_16:
        /*000c*/ 	.word	0x00000000
        /*0010*/ 	.short	0x0002
        /*0012*/ 	.short	0x0010
        /*0014*/ 	.byte	0x00, 0xf5, 0x21, 0x00


	//----- nvinfo : EIATTR_KPARAM_INFO
	.align		4
.L_17:
        /*0018*/ 	.byte	0x04, 0x17
        /*001a*/ 	.short	(.L_19 - .L_18)
.L_18:
        /*001c*/ 	.word	0x00000000
        /*0020*/ 	.short	0x0001
        /*0022*/ 	.short	0x0008
        /*0024*/ 	.byte	0x00, 0xf5, 0x21, 0x00


	//----- nvinfo : EIATTR_KPARAM_INFO
	.align		4
.L_19:
        /*0028*/ 	.byte	0x04, 0x17
        /*002a*/ 	.short	(.L_21 - .L_20)
.L_20:
        /*002c*/ 	.word	0x00000000
        /*0030*/ 	.short	0x0000
        /*0032*/ 	.short	0x0000
        /*0034*/ 	.byte	0x00, 0xf5, 0x21, 0x00


	//----- nvinfo : EIATTR_SPARSE_MMA_MASK
	.align		4
.L_21:
        /*0038*/ 	.byte	0x03, 0x50
        /*003a*/ 	.short	0x0000


	//----- nvinfo : EIATTR_MAXREG_COUNT
	.align		4
        /*003c*/ 	.byte	0x03, 0x1b
        /*003e*/ 	.short	0x00ff


	//----- nvinfo : EIATTR_NUM_BARRIERS
	.align		4
        /*0040*/ 	.byte	0x02, 0x4c
        /*0042*/ 	.byte	0x01
	.zero		1


	//----- nvinfo : EIATTR_MERCURY_ISA_VERSION
	.align		4
        /*0044*/ 	.byte	0x03, 0x5f
        /*0046*/ 	.short	0x0101


	//----- nvinfo : EIATTR_VRC_CTA_INIT_COUNT
	.align		4
        /*0048*/ 	.byte	0x02, 0x4a
	.zero		1
	.zero		1


	//----- nvinfo : EIATTR_EXIT_INSTR_OFFSETS
	.align		4
        /*004c*/ 	.byte	0x04, 0x1c
        /*004e*/ 	.short	(.L_23 - .L_22)


	//   ....[0]....
.L_22:
        /*0050*/ 	.word	0x00007380


	//   ....[1]....
        /*0054*/ 	.word	0x000075f0


	//----- nvinfo : EIATTR_CRS_STACK_SIZE
	.align		4
.L_23:
        /*0058*/ 	.byte	0x04, 0x1e
        /*005a*/ 	.short	(.L_25 - .L_24)
.L_24:
        /*005c*/ 	.word	0x00000000


	//----- nvinfo : EIATTR_CBANK_PARAM_SIZE
	.align		4
.L_25:
        /*0060*/ 	.byte	0x03, 0x19
        /*0062*/ 	.short	0x0018


	//----- nvinfo : EIATTR_PARAM_CBANK
	.align		4
        /*0064*/ 	.byte	0x04, 0x0a
        /*0066*/ 	.short	(.L_27 - .L_26)
	.align		4
.L_26:
        /*0068*/ 	.word	index@(.nv.constant0._Z6conv2dPfPKfS_)
        /*006c*/ 	.short	0x0380
        /*006e*/ 	.short	0x0018


	//----- nvinfo : EIATTR_SW_WAR
	.align		4
.L_27:
        /*0070*/ 	.byte	0x04, 0x36
        /*0072*/ 	.short	(.L_29 - .L_28)
.L_28:
        /*0074*/ 	.word	0x00000008
.L_29:


//--------------------- .nv.info.default_function_kernel0 --------------------------
	.section	.nv.info.default_function_kernel0,"",@"SHT_CUDA_INFO"
	.sectionflags	@""
	.align	4


	//----- nvinfo : EIATTR_CUDA_API_VERSION
	.align		4
        /*0000*/ 	.byte	0x04, 0x37
        /*0002*/ 	.short	(.L_31 - .L_30)
.L_30:
        /*0004*/ 	.word	0x00000082


	//----- nvinfo : EIATTR_KPARAM_INFO
	.align		4
.L_31:
        /*0008*/ 	.byte	0x04, 0x17
        /*000a*/ 	.short	(.L_33 - .L_32)
.L_32:
        /*000c*/ 	.word	0x00000000
        /*0010*/ 	.short	0x0002
        /*0012*/ 	.short	0x0010
        /*0014*/ 	.byte	0x00, 0xf5, 0x21, 0x00


	//----- nvinfo : EIATTR_KPARAM_INFO
	.align		4
.L_33:
        /*0018*/ 	.byte	0x04, 0x17
        /*001a*/ 	.short	(.L_35 - .L_34)
.L_34:
        /*001c*/ 	.word	0x00000000
        /*0020*/ 	.short	0x0001
        /*0022*/ 	.short	0x0008
        /*0024*/ 	.byte	0x00, 0xf5, 0x21, 0x00


	//----- nvinfo : EIATTR_KPARAM_INFO
	.align		4
.L_35:
        /*0028*/ 	.byte	0x04, 0x17
        /*002a*/ 	.short	(.L_37 - .L_36)
.L_36:
        /*002c*/ 	.word	0x00000000
        /*0030*/ 	.short	0x0000
        /*0032*/ 	.short	0x0000
        /*0034*/ 	.byte	0x00, 0xf5, 0x21, 0x00


	//----- nvinfo : EIATTR_SPARSE_MMA_MASK
	.align		4
.L_37:
        /*0038*/ 	.byte	0x03, 0x50
        /*003a*/ 	.short	0x0000


	//----- nvinfo : EIATTR_MAXREG_COUNT
	.align		4
        /*003c*/ 	.byte	0x03, 0x1b
        /*003e*/ 	.short	0x00ff


	//----- nvinfo : EIATTR_NUM_BARRIERS
	.align		4
        /*0040*/ 	.byte	0x02, 0x4c
        /*0042*/ 	.byte	0x01
	.zero		1


	//----- nvinfo : EIATTR_MERCURY_ISA_VERSION
	.align		4
        /*0044*/ 	.byte	0x03, 0x5f
        /*0046*/ 	.short	0x0101


	//----- nvinfo : EIATTR_VRC_CTA_INIT_COUNT
	.align		4
        /*0048*/ 	.byte	0x02, 0x4a
	.zero		1
	.zero		1


	//----- nvinfo : EIATTR_EXIT_INSTR_OFFSETS
	.align		4
        /*004c*/ 	.byte	0x04, 0x1c
        /*004e*/ 	.short	(.L_39 - .L_38)


	//   ....[0]....
.L_38:
        /*0050*/ 	.word	0x00002680


	//----- nvinfo : EIATTR_CRS_STACK_SIZE
	.align		4
.L_39:
        /*0054*/ 	.byte	0x04, 0x1e
        /*0056*/ 	.short	(.L_41 - .L_40)
.L_40:
        /*0058*/ 	.word	0x00000000


	//----- nvinfo : EIATTR_CBANK_PARAM_SIZE
	.align		4
.L_41:
        /*005c*/ 	.byte	0x03, 0x19
        /*005e*/ 	.short	0x0018


	//----- nvinfo : EIATTR_PARAM_CBANK
	.align		4
        /*0060*/ 	.byte	0x04, 0x0a
        /*0062*/ 	.short	(.L_43 - .L_42)
	.align		4
.L_42:
        /*0064*/ 	.word	index@(.nv.constant0.default_function_kernel0)
        /*0068*/ 	.short	0x0380
        /*006a*/ 	.short	0x0018


	//----- nvinfo : EIATTR_SW_WAR
	.align		4
.L_43:
        /*006c*/ 	.byte	0x04, 0x36
        /*006e*/ 	.short	(.L_45 - .L_44)
.L_44:
        /*0070*/ 	.word	0x00000008
.L_45:


//--------------------- .nv.callgraph             --------------------------
	.section	.nv.callgraph,"",@"SHT_CUDA_CALLGRAPH"
	.align	4
	.sectionentsize	8
	.align		4
        /*0000*/ 	.word	0x00000000
	.align		4
        /*0004*/ 	.word	0xffffffff
	.align		4
        /*0008*/ 	.word	0x00000000
	.align		4
        /*000c*/ 	.word	0xfffffffe
	.align		4
        /*0010*/ 	.word	0x00000000
	.align		4
        /*0014*/ 	.word	0xfffffffd
	.align		4
        /*0018*/ 	.word	0x00000000
	.align		4
        /*001c*/ 	.word	0xfffffffc


//--------------------- .text._Z6conv2dPfPKfS_    --------------------------
	.section	.text._Z6conv2dPfPKfS_,"ax",@progbits
	.align	128
        .global         _Z6conv2dPfPKfS_
        .type           _Z6conv2dPfPKfS_,@function
        .size           _Z6conv2dPfPKfS_,(.L_x_33 - _Z6conv2dPfPKfS_)
        .other          _Z6conv2dPfPKfS_,@"STO_CUDA_ENTRY STV_DEFAULT"
_Z6conv2dPfPKfS_:
.text._Z6conv2dPfPKfS_:
[----:B------:R-:W-:Y:S01]  /*0000*/  LDC R1, c[0x0][0x37c] ;  /* 0x0000df00ff017b82 */ /* 0x000fe20000000800 */
[----:B------:R-:W0:Y:S07]  /*0010*/  S2R R4, SR_TID.X ;  /* 0x0000000000047919 */ /* 0x000e2e0000002100 */
[----:B------:R-:W1:Y:S01]  /*0020*/  LDC R3, c[0x0][0x360] ;  /* 0x0000d800ff037b82 */ /* 0x000e620000000800 */
[----:B------:R-:W-:-:S07]  /*0030*/  MOV R10, 0x110 ;  /* 0x00000110000a7802 */ /* 0x000fce0000000f00 */
[----:B------:R-:W2:Y:S01]  /*0040*/  S2UR UR6, SR_CTAID.X ;  /* 0x00000000000679c3 */ /* 0x000ea20000002500 */
[----:B-1----:R-:W-:Y:S02]  /*0050*/  LOP3.LUT R6, R3, 0xffff, RZ, 0xc0, !PT ;  /* 0x0000ffff03067812 */ /* 0x002fe400078ec0ff */
[C---:B0-----:R-:W-:Y:S01]  /*0060*/  IADD3 R0, PT, PT, R4.reuse, R3, RZ ;  /* 0x0000000304007210 */ /* 0x041fe20007ffe0ff */
[----:B--2---:R-:W-:Y:S01]  /*0070*/  UIMAD.WIDE.U32 UR4, UR6, -0x6db6db6d, URZ ;  /* 0x92492493060478a5 */ /* 0x004fe2000f8e00ff */
[----:B------:R-:W-:Y:S02]  /*0080*/  LOP3.LUT R5, R4, 0x3f, RZ, 0xc0, !PT ;  /* 0x0000003f04057812 */ /* 0x000fe400078ec0ff */
[----:B------:R-:W-:Y:S01]  /*0090*/  IADD3 R0, PT, PT, RZ, -R0, RZ ;  /* 0x80000000ff007210 */ /* 0x000fe20007ffe0ff */
[----:B------:R-:W-:-:S03]  /*00a0*/  USHF.R.U32.HI UR5, URZ, 0x5, UR5 ;  /* 0x00000005ff057899 */ /* 0x000fc60008011605 */
[----:B------:R-:W-:Y:S01]  /*00b0*/  PRMT R2, R0, 0x7710, RZ ;  /* 0x0000771000027816 */ /* 0x000fe200000000ff */
[----:B------:R-:W-:Y:S01]  /*00c0*/  UIMAD UR4, UR5, -0x38, UR6 ;  /* 0xffffffc8050478a4 */ /* 0x000fe2000f8e0206 */
[----:B------:R-:W-:Y:S02]  /*00d0*/  SHF.R.U32.HI R0, RZ, 0x6, R4 ;  /* 0x00000006ff007819 */ /* 0x000fe40000011604 */
[----:B------:R-:W-:-:S04]  /*00e0*/  IADD3 R2, PT, PT, R2, 0xadf, RZ ;  /* 0x00000adf02027810 */ /* 0x000fc80007ffe0ff */
[----:B------:R-:W-:-:S07]  /*00f0*/  LOP3.LUT R2, R2, 0xffff, RZ, 0xc0, !PT ;  /* 0x0000ffff02027812 */ /* 0x000fce00078ec0ff */
[----:B------:R-:W-:Y:S05]  /*0100*/  CALL.REL.NOINC `($__internal_0_$__cuda_sm20_div_u16) ;  /* 0x00000074003c7944 */ /* 0x000fea0003c00000 */
[C---:B------:R-:W-:Y:S01]  /*0110*/  LOP3.LUT R11, R8.reuse, 0x3, RZ, 0xc0, !PT ;  /* 0x00000003080b7812 */ /* 0x040fe200078ec0ff */
[----:B------:R-:W-:Y:S01]  /*0120*/  BSSY.RECONVERGENT B0, `(.L_x_0) ;  /* 0x0000012000007945 */ /* 0x000fe20003800200 */
[----:B------:R-:W-:Y:S02]  /*0130*/  LOP3.LUT R2, R8, 0xffff, RZ, 0xc0, !PT ;  /* 0x0000ffff08027812 */ /* 0x000fe400078ec0ff */
[----:B------:R-:W-:Y:S02]  /*0140*/  ISETP.NE.AND P1, PT, R11, 0x2, PT ;  /* 0x000000020b00780c */ /* 0x000fe40003f25270 */
[----:B------:R-:W-:Y:S02]  /*0150*/  ISETP.GE.U32.AND P0, PT, R2, 0x2, PT ;  /* 0x000000020200780c */ /* 0x000fe40003f06070 */
[----:B------:R-:W-:-:S09]  /*0160*/  MOV R2, R4 ;  /* 0x0000000400027202 */ /* 0x000fd20000000f00 */
[----:B------:R-:W-:Y:S05]  /*0170*/  @!P1 BRA `(.L_x_1) ;  /* 0x0000000000309947 */ /* 0x000fea0003800000 */
[----:B------:R-:W0:Y:S01]  /*0180*/  S2R R8, SR_CgaCtaId ;  /* 0x0000000000087919 */ /* 0x000e220000008800 */
[----:B------:R-:W-:Y:S01]  /*0190*/  MOV R7, 0x400 ;  /* 0x0000040000077802 */ /* 0x000fe20000000f00 */
[----:B------:R-:W-:Y:S01]  /*01a0*/  HFMA2 R6, -RZ, RZ, 0, 0 ;  /* 0x00000000ff067431 */ /* 0x000fe200000001ff */
[----:B------:R-:W-:Y:S02]  /*01b0*/  MOV R2, R4 ;  /* 0x0000000400027202 */ /* 0x000fe40000000f00 */
[----:B0-----:R-:W-:-:S07]  /*01c0*/  LEA R7, R8, R7, 0x18 ;  /* 0x0000000708077211 */ /* 0x001fce00078ec0ff */
.L_x_2:
[----:B------:R-:W-:Y:S02]  /*01d0*/  LEA R8, R2, R7, 0x2 ;  /* 0x0000000702087211 */ /* 0x000fe400078e10ff */
[----:B------:R-:W-:Y:S02]  /*01e0*/  IADD3 R6, PT, PT, R6, 0x1, RZ ;  /* 0x0000000106067810 */ /* 0x000fe40007ffe0ff */
[----:B------:R-:W-:Y:S01]  /*01f0*/  IADD3 R2, PT, PT, R3, R2, RZ ;  /* 0x0000000203027210 */ /* 0x000fe20007ffe0ff */
[----:B------:R0:W-:Y:S01]  /*0200*/  STS [R8], RZ ;  /* 0x000000ff08007388 */ /* 0x0001e20000000800 */
[----:B------:R-:W-:-:S04]  /*0210*/  LOP3.LUT R9, R6, R11, RZ, 0x3c, !PT ;  /* 0x0000000b06097212 */ /* 0x000fc800078e3cff */
[----:B------:R-:W-:-:S13]  /*0220*/  ISETP.NE.AND P1, PT, R9, 0x2, PT ;  /* 0x000000020900780c */ /* 0x000fda0003f25270 */
[----:B0-----:R-:W-:Y:S05]  /*0230*/  @P1 BRA `(.L_x_2) ;  /* 0xfffffffc00e41947 */ /* 0x001fea000383ffff */
.L_x_1:
[----:B------:R-:W-:Y:S05]  /*0240*/  BSYNC.RECONVERGENT B0 ;  /* 0x0000000000007941 */ /* 0x000fea0003800200 */
.L_x_0:
[----:B------:R-:W-:Y:S04]  /*0250*/  BSSY.RECONVERGENT B0, `(.L_x_3) ;  /* 0x0000010000007945 */ /* 0x000fe80003800200 */
[----:B------:R-:W-:Y:S05]  /*0260*/  @!P0 BRA `(.L_x_4) ;  /* 0x0000000000388947 */ /* 0x000fea0003800000 */
[----:B------:R-:W0:Y:S01]  /*0270*/  S2R R7, SR_CgaCtaId ;  /* 0x0000000000077919 */ /* 0x000e220000008800 */
[----:B------:R-:W-:-:S04]  /*0280*/  MOV R6, 0x400 ;  /* 0x0000040000067802 */ /* 0x000fc80000000f00 */
[----:B0-----:R-:W-:-:S07]  /*0290*/  LEA R9, R7, R6, 0x18 ;  /* 0x0000000607097211 */ /* 0x001fce00078ec0ff */
.L_x_5:
[----:B0-----:R-:W-:Y:S02]  /*02a0*/  LEA R10, R2, R9, 0x2 ;  /* 0x00000009020a7211 */ /* 0x001fe400078e10ff */
[C---:B------:R-:W-:Y:S02]  /*02b0*/  LEA R2, R3.reuse, R2, 0x2 ;  /* 0x0000000203027211 */ /* 0x040fe400078e10ff */
[C---:B------:R-:W-:Y:S01]  /*02c0*/  LEA R6, R3.reuse, R10, 0x2 ;  /* 0x0000000a03067211 */ /* 0x040fe200078e10ff */
[----:B------:R0:W-:Y:S01]  /*02d0*/  STS [R10], RZ ;  /* 0x000000ff0a007388 */ /* 0x0001e20000000800 */
[----:B------:R-:W-:Y:S02]  /*02e0*/  ISETP.GE.U32.AND P0, PT, R2, 0xae0, PT ;  /* 0x00000ae00200780c */ /* 0x000fe40003f06070 */
[C---:B------:R-:W-:Y:S01]  /*02f0*/  LEA R8, R3.reuse, R6, 0x2 ;  /* 0x0000000603087211 */ /* 0x040fe200078e10ff */
[----:B------:R0:W-:Y:S03]  /*0300*/  STS [R6], RZ ;  /* 0x000000ff06007388 */ /* 0x0001e60000000800 */
[----:B------:R-:W-:Y:S01]  /*0310*/  LEA R7, R3, R8, 0x2 ;  /* 0x0000000803077211 */ /* 0x000fe200078e10ff */
[----:B------:R0:W-:Y:S04]  /*0320*/  STS [R8], RZ ;  /* 0x000000ff08007388 */ /* 0x0001e80000000800 */
[----:B------:R0:W-:Y:S02]  /*0330*/  STS [R7], RZ ;  /* 0x000000ff07007388 */ /* 0x0001e40000000800 */
[----:B------:R-:W-:Y:S05]  /*0340*/  @!P0 BRA `(.L_x_5) ;  /* 0xfffffffc00d48947 */ /* 0x000fea000383ffff */
.L_x_4:
[----:B------:R-:W-:Y:S05]  /*0350*/  BSYNC.RECONVERGENT B0 ;  /* 0x0000000000007941 */ /* 0x000fea0003800200 */
.L_x_3:
[----:B------:R-:W-:Y:S01]  /*0360*/  BAR.SYNC.DEFER_BLOCKING 0x0 ;  /* 0x0000000000007b1d */ /* 0x000fe20000010000 */
[----:B------:R-:W-:Y:S02]  /*0370*/  UISETP.LT.U32.AND UP0, UPT, UR4, 0x1, UPT ;  /* 0x000000010400788c */ /* 0x000fe4000bf01070 */
[----:B------:R-:W-:Y:S02]  /*0380*/  UISETP.LT.U32.AND UP1, UPT, UR4, 0x36, UPT ;  /* 0x000000360400788c */ /* 0x000fe4000bf21070 */
[----:B------:R-:W-:Y:S02]  /*0390*/  USEL UR6, UR4, 0x1, !UP0 ;  /* 0x0000000104067887 */ /* 0x000fe4000c000000 */
[----:B------:R-:W-:Y:S02]  /*03a0*/  UISETP.NE.AND UP0, UPT, UR4, URZ, UPT ;  /* 0x000000ff0400728c */ /* 0x000fe4000bf05270 */
[----:B------:R-:W-:Y:S01]  /*03b0*/  USEL UR9, UR4, 0x36, UP1 ;  /* 0x0000003604097887 */ /* 0x000fe20008800000 */
[----:B------:R-:W1:Y:S01]  /*03c0*/  LDCU.64 UR10, c[0x0][0x358] ;  /* 0x00006b00ff0a77ac */ /* 0x000e620008000a00 */
[----:B------:R-:W-:-:S02]  /*03d0*/  UIADD3 UR7, UPT, UPT, UR6, -0x1, URZ ;  /* 0xffffffff06077890 */ /* 0x000fc4000fffe0ff */
[----:B------:R-:W-:-:S03]  /*03e0*/  UIADD3 UR8, UPT, UPT, UR9, 0x2, URZ ;  /* 0x0000000209087890 */ /* 0x000fc6000fffe0ff */
[----:B------:R-:W-:Y:S09]  /*03f0*/  BRA.U UP0, `(.L_x_6) ;  /* 0x0000000900007547 */ /* 0x000ff2000b800000 */
[C---:B------:R-:W-:Y:S01]  /*0400*/  LOP3.LUT R14, R5.reuse, 0x80, RZ, 0xfc, !PT ;  /* 0x00000080050e7812 */ /* 0x040fe200078efcff */
[----:B------:R-:W-:Y:S01]  /*0410*/  BSSY.RECONVERGENT B0, `(.L_x_7) ;  /* 0x000007d000007945 */ /* 0x000fe20003800200 */
[----:B------:R-:W-:Y:S01]  /*0420*/  LOP3.LUT R15, R5, 0x40, RZ, 0xfc, !PT ;  /* 0x00000040050f7812 */ /* 0x000fe200078efcff */
[----:B------:R-:W-:Y:S01]  /*0430*/  UIADD3 UR7, UPT, UPT, -UR7, UR8, URZ ;  /* 0x0000000807077290 */ /* 0x000fe2000fffe1ff */
[----:B------:R-:W-:Y:S02]  /*0440*/  LOP3.LUT R2, R14, 0xffff, RZ, 0xc0, !PT ;  /* 0x0000ffff0e027812 */ /* 0x000fe400078ec0ff */
[----:B------:R-:W-:Y:S01]  /*0450*/  PRMT R3, R15, 0x9910, RZ ;  /* 0x000099100f037816 */ /* 0x000fe200000000ff */
[----:B------:R-:W-:Y:S01]  /*0460*/  UMOV UR8, 0x38 ;  /* 0x0000003800087882 */ /* 0x000fe20000000000 */
[----:B------:R-:W-:Y:S01]  /*0470*/  SHF.R.U32.HI R2, RZ, 0x3, R2 ;  /* 0x00000003ff027819 */ /* 0x000fe20000011602 */
[----:B------:R-:W-:Y:S01]  /*0480*/  UIMAD UR7, UR7, 0x38, URZ ;  /* 0x00000038070778a4 */ /* 0x000fe2000f8e02ff */
[----:B0-----:R-:W-:Y:S01]  /*0490*/  MOV R7, UR6 ;  /* 0x0000000600077c02 */ /* 0x001fe20008000f00 */
[----:B------:R-:W-:Y:S01]  /*04a0*/  IMAD R3, R3, 0x93, RZ ;  /* 0x0000009303037824 */ /* 0x000fe200078e02ff */
[----:B------:R-:W-:Y:S01]  /*04b0*/  PRMT R6, R2, 0x9910, RZ ;  /* 0x0000991002067816 */ /* 0x000fe200000000ff */
[----:B------:R-:W-:Y:S01]  /*04c0*/  UIMAD UR6, UR6, UR8, -0x38 ;  /* 0xffffffc8060674a4 */ /* 0x000fe2000f8e0208 */
[----:B------:R-:W-:-:S02]  /*04d0*/  MOV R2, UR9 ;  /* 0x0000000900027c02 */ /* 0x000fc40008000f00 */
[----:B------:R-:W-:Y:S01]  /*04e0*/  LOP3.LUT R3, R3, 0xffff, RZ, 0xc0, !PT ;  /* 0x0000ffff03037812 */ /* 0x000fe200078ec0ff */
[----:B------:R-:W-:Y:S02]  /*04f0*/  IMAD R6, R6, 0x25, RZ ;  /* 0x0000002506067824 */ /* 0x000fe400078e02ff */
[----:B------:R-:W-:Y:S01]  /*0500*/  IMAD R2, R2, 0x38, -R5 ;  /* 0x0000003802027824 */ /* 0x000fe200078e0a05 */
[----:B------:R-:W-:Y:S02]  /*0510*/  SHF.R.U32.HI R3, RZ, 0xc, R3 ;  /* 0x0000000cff037819 */ /* 0x000fe40000011603 */
[----:B------:R-:W-:Y:S01]  /*0520*/  LOP3.LUT R6, R6, 0xffff, RZ, 0xc0, !PT ;  /* 0x0000ffff06067812 */ /* 0x000fe200078ec0ff */
[----:B------:R-:W-:-:S03]  /*0530*/  IMAD R2, R7, -0x38, R2 ;  /* 0xffffffc807027824 */ /* 0x000fc600078e0202 */
[----:B------:R-:W-:Y:S02]  /*0540*/  SHF.R.U32.HI R6, RZ, 0x7, R6 ;  /* 0x00000007ff067819 */ /* 0x000fe40000011606 */
[----:B------:R-:W-:Y:S02]  /*0550*/  IADD3 R16, PT, PT, R2, 0xa7, RZ ;  /* 0x000000a702107810 */ /* 0x000fe40007ffe0ff */
[----:B------:R-:W-:Y:S02]  /*0560*/  LOP3.LUT R2, R3, 0x6, RZ, 0xc0, !PT ;  /* 0x0000000603027812 */ /* 0x000fe400078ec0ff */
[----:B------:R-:W-:Y:S02]  /*0570*/  LOP3.LUT R19, R6, 0x6, RZ, 0xc0, !PT ;  /* 0x0000000606137812 */ /* 0x000fe400078ec0ff */
[----:B------:R-:W-:Y:S02]  /*0580*/  LOP3.LUT R23, R16, 0xc0, RZ, 0xc0, !PT ;  /* 0x000000c010177812 */ /* 0x000fe400078ec0ff */
[----:B------:R-:W-:-:S02]  /*0590*/  IADD3 R17, PT, PT, R15, R2, RZ ;  /* 0x000000020f117210 */ /* 0x000fc40007ffe0ff */
[----:B------:R-:W-:-:S07]  /*05a0*/  IADD3 R19, PT, PT, R14, R19, RZ ;  /* 0x000000130e137210 */ /* 0x000fce0007ffe0ff */
.L_x_13:
[----:B------:R-:W-:Y:S01]  /*05b0*/  ISETP.GE.U32.AND P0, PT, R5, UR7, PT ;  /* 0x0000000705007c0c */ /* 0x000fe2000bf06070 */
[----:B------:R-:W-:-:S12]  /*05c0*/  BSSY.RECONVERGENT B1, `(.L_x_8) ;  /* 0x000005e000017945 */ /* 0x000fd80003800200 */
[----:B0-2---:R-:W-:Y:S05]  /*05d0*/  @P0 BRA `(.L_x_9) ;  /* 0x0000000400700947 */ /* 0x005fea0003800000 */
[----:B------:R-:W-:Y:S01]  /*05e0*/  ISETP.NE.AND P1, PT, R23, 0xc0, PT ;  /* 0x000000c01700780c */ /* 0x000fe20003f25270 */
[----:B------:R-:W-:Y:S01]  /*05f0*/  HFMA2 R7, -RZ, RZ, 0, 0.0002593994140625 ;  /* 0x00000c40ff077431 */ /* 0x000fe200000001ff */
[----:B------:R-:W-:Y:S01]  /*0600*/  MOV R3, UR5 ;  /* 0x0000000500037c02 */ /* 0x000fe20008000f00 */
[----:B------:R-:W-:Y:S01]  /*0610*/  BSSY.RECONVERGENT B2, `(.L_x_10) ;  /* 0x0000025000027945 */ /* 0x000fe20003800200 */
[----:B------:R-:W-:Y:S02]  /*0620*/  ISETP.GE.U32.AND P0, PT, R16, 0xc0, PT ;  /* 0x000000c01000780c */ /* 0x000fe40003f06070 */
[----:B------:R-:W-:Y:S02]  /*0630*/  LEA R18, R3, R0, 0x4 ;  /* 0x0000000003127211 */ /* 0x000fe400078e20ff */
[----:B------:R-:W-:-:S03]  /*0640*/  MOV R21, R5 ;  /* 0x0000000500157202 */ /* 0x000fc60000000f00 */
[----:B------:R-:W-:Y:S02]  /*0650*/  IMAD R18, R18, R7, UR6 ;  /* 0x0000000612127e24 */ /* 0x000fe4000f8e0207 */
[----:B------:R-:W-:Y:S05]  /*0660*/  @!P1 BRA `(.L_x_11) ;  /* 0x00000000007c9947 */ /* 0x000fea0003800000 */
[----:B------:R-:W0:Y:S01]  /*0670*/  LDC.64 R2, c[0x0][0x380] ;  /* 0x0000e000ff027b82 */ /* 0x000e220000000a00 */
[----:B------:R-:W-:-:S05]  /*0680*/  IADD3 R11, PT, PT, R5, R18, RZ ;  /* 0x00000012050b7210 */ /* 0x000fca0007ffe0ff */
[----:B0-----:R-:W-:-:S06]  /*0690*/  IMAD.WIDE.U32 R6, R11, 0x4, R2 ;  /* 0x000000040b067825 */ /* 0x001fcc00078e0002 */
[----:B-1----:R-:W2:Y:S01]  /*06a0*/  LDG.E.CONSTANT R6, desc[UR10][R6.64] ;  /* 0x0000000a06067981 */ /* 0x002ea2000c1e9900 */
[C---:B------:R-:W-:Y:S02]  /*06b0*/  ISETP.GT.U32.AND P1, PT, R5.reuse, 0x37, PT ;  /* 0x000000370500780c */ /* 0x040fe40003f24070 */
[----:B------:R-:W-:Y:S01]  /*06c0*/  IADD3 R9, PT, PT, R5, 0x2, RZ ;  /* 0x0000000205097810 */ /* 0x000fe20007ffe0ff */
[----:B------:R-:W0:Y:S01]  /*06d0*/  S2R R13, SR_CgaCtaId ;  /* 0x00000000000d7919 */ /* 0x000e220000008800 */
[----:B------:R-:W-:Y:S02]  /*06e0*/  MOV R8, 0x400 ;  /* 0x0000040000087802 */ /* 0x000fe40000000f00 */
[----:B------:R-:W-:-:S07]  /*06f0*/  MOV R21, R15 ;  /* 0x0000000f00157202 */ /* 0x000fce0000000f00 */
[----:B------:R-:W-:Y:S02]  /*0700*/  @!P1 IADD3 R9, PT, PT, R5, RZ, RZ ;  /* 0x000000ff05099210 */ /* 0x000fe40007ffe0ff */
[----:B------:R-:W-:-:S03]  /*0710*/  ISETP.NE.AND P1, PT, R23, RZ, PT ;  /* 0x000000ff1700720c */ /* 0x000fc60003f25270 */
[----:B------:R-:W-:Y:S01]  /*0720*/  IMAD R9, R0, 0xae, R9 ;  /* 0x000000ae00097824 */ /* 0x000fe200078e0209 */
[----:B0-----:R-:W-:-:S04]  /*0730*/  LEA R13, R13, R8, 0x18 ;  /* 0x000000080d0d7211 */ /* 0x001fc800078ec0ff */
[----:B------:R-:W-:-:S05]  /*0740*/  LEA R9, R9, R13, 0x2 ;  /* 0x0000000d09097211 */ /* 0x000fca00078e10ff */
[----:B--2---:R0:W-:Y:S01]  /*0750*/  STS [R9+0xec], R6 ;  /* 0x0000ec0609007388 */ /* 0x0041e20000000800 */
[----:B------:R-:W-:Y:S05]  /*0760*/  @!P1 BRA `(.L_x_11) ;  /* 0x00000000003c9947 */ /* 0x000fea0003800000 */
[----:B------:R-:W-:Y:S02]  /*0770*/  ISETP.NE.AND P1, PT, R23, 0x40, PT ;  /* 0x000000401700780c */ /* 0x000fe40003f25270 */
[----:B------:R-:W-:-:S05]  /*0780*/  IADD3 R7, PT, PT, R11, 0x40, RZ ;  /* 0x000000400b077810 */ /* 0x000fca0007ffe0ff */
[----:B0-----:R-:W-:-:S06]  /*0790*/  IMAD.WIDE.U32 R6, R7, 0x4, R2 ;  /* 0x0000000407067825 */ /* 0x001fcc00078e0002 */
[----:B------:R-:W-:Y:S01]  /*07a0*/  @P1 IADD3 R9, PT, PT, R11, 0x80, RZ ;  /* 0x000000800b091810 */ /* 0x000fe20007ffe0ff */
[----:B------:R-:W2:Y:S04]  /*07b0*/  LDG.E.CONSTANT R6, desc[UR10][R6.64] ;  /* 0x0000000a06067981 */ /* 0x000ea8000c1e9900 */
[----:B------:R-:W-:-:S06]  /*07c0*/  @P1 IMAD.WIDE.U32 R2, R9, 0x4, R2 ;  /* 0x0000000409021825 */ /* 0x000fcc00078e0002 */
[----:B------:R-:W3:Y:S01]  /*07d0*/  @P1 LDG.E.CONSTANT R2, desc[UR10][R2.64] ;  /* 0x0000000a02021981 */ /* 0x000ee2000c1e9900 */
[C---:B------:R-:W-:Y:S02]  /*07e0*/  IMAD R8, R0.reuse, 0xae, R17 ;  /* 0x000000ae00087824 */ /* 0x040fe400078e0211 */
[----:B------:R-:W-:-:S03]  /*07f0*/  @P1 IMAD R10, R0, 0xae, R19 ;  /* 0x000000ae000a1824 */ /* 0x000fc600078e0213 */
[-C--:B------:R-:W-:Y:S02]  /*0800*/  LEA R9, R8, R13.reuse, 0x2 ;  /* 0x0000000d08097211 */ /* 0x080fe400078e10ff */
[----:B------:R-:W-:Y:S02]  /*0810*/  @P1 LEA R11, R10, R13, 0x2 ;  /* 0x0000000d0a0b1211 */ /* 0x000fe400078e10ff */
[----:B------:R-:W-:Y:S02]  /*0820*/  MOV R21, R14 ;  /* 0x0000000e00157202 */ /* 0x000fe40000000f00 */
[----:B------:R-:W-:Y:S01]  /*0830*/  @P1 LOP3.LUT R21, R5, 0xc0, RZ, 0xfc, !PT ;  /* 0x000000c005151812 */ /* 0x000fe200078efcff */
[----:B--2---:R2:W-:Y:S04]  /*0840*/  STS [R9+0xec], R6 ;  /* 0x0000ec0609007388 */ /* 0x0045e80000000800 */
[----:B---3--:R2:W-:Y:S02]  /*0850*/  @P1 STS [R11+0xec], R2 ;  /* 0x0000ec020b001388 */ /* 0x0085e40000000800 */
.L_x_11:
[----:B-1----:R-:W-:Y:S05]  /*0860*/  BSYNC.RECONVERGENT B2 ;  /* 0x0000000000027941 */ /* 0x002fea0003800200 */
.L_x_10:
[----:B------:R-:W-:Y:S05]  /*0870*/  @!P0 BRA `(.L_x_9) ;  /* 0x0000000000c88947 */ /* 0x000fea0003800000 */
[----:B------:R-:W1:Y:S01]  /*0880*/  S2R R7, SR_CgaCtaId ;  /* 0x0000000000077919 */ /* 0x000e620000008800 */
[----:B--2---:R-:W2:Y:S01]  /*0890*/  LDC.64 R2, c[0x0][0x380] ;  /* 0x0000e000ff027b82 */ /* 0x004ea20000000a00 */
[----:B------:R-:W-:-:S04]  /*08a0*/  MOV R20, 0x400 ;  /* 0x0000040000147802 */ /* 0x000fc80000000f00 */
[----:B-1----:R-:W-:-:S07]  /*08b0*/  LEA R20, R7, R20, 0x18 ;  /* 0x0000001407147211 */ /* 0x002fce00078ec0ff */
.L_x_12:
[----:B0-----:R-:W-:-:S04]  /*08c0*/  IADD3 R7, PT, PT, R18, R21, RZ ;  /* 0x0000001512077210 */ /* 0x001fc80007ffe0ff */
[C---:B0-----:R-:W-:Y:S02]  /*08d0*/  IADD3 R9, PT, PT, R7.reuse, 0x40, RZ ;  /* 0x0000004007097810 */ /* 0x041fe40007ffe0ff */
[C---:B------:R-:W-:Y:S02]  /*08e0*/  IADD3 R11, PT, PT, R7.reuse, 0x80, RZ ;  /* 0x00000080070b7810 */ /* 0x040fe40007ffe0ff */
[C---:B------:R-:W-:Y:S01]  /*08f0*/  IADD3 R13, PT, PT, R7.reuse, 0xc0, RZ ;  /* 0x000000c0070d7810 */ /* 0x040fe20007ffe0ff */
[----:B--2---:R-:W-:-:S04]  /*0900*/  IMAD.WIDE.U32 R6, R7, 0x4, R2 ;  /* 0x0000000407067825 */ /* 0x004fc800078e0002 */
[--C-:B------:R-:W-:Y:S02]  /*0910*/  IMAD.WIDE.U32 R8, R9, 0x4, R2.reuse ;  /* 0x0000000409087825 */ /* 0x100fe400078e0002 */
[----:B------:R-:W2:Y:S02]  /*0920*/  LDG.E.CONSTANT R6, desc[UR10][R6.64] ;  /* 0x0000000a06067981 */ /* 0x000ea4000c1e9900 */
[--C-:B------:R-:W-:Y:S02]  /*0930*/  IMAD.WIDE.U32 R10, R11, 0x4, R2.reuse ;  /* 0x000000040b0a7825 */ /* 0x100fe400078e0002 */
[----:B------:R0:W3:Y:S02]  /*0940*/  LDG.E.CONSTANT R8, desc[UR10][R8.64] ;  /* 0x0000000a08087981 */ /* 0x0000e4000c1e9900 */
[----:B------:R-:W-:Y:S02]  /*0950*/  IMAD.WIDE.U32 R12, R13, 0x4, R2 ;  /* 0x000000040d0c7825 */ /* 0x000fe400078e0002 */
[----:B------:R1:W4:Y:S04]  /*0960*/  LDG.E.CONSTANT R10, desc[UR10][R10.64] ;  /* 0x0000000a0a0a7981 */ /* 0x000328000c1e9900 */
[----:B------:R5:W4:Y:S01]  /*0970*/  LDG.E.CONSTANT R12, desc[UR10][R12.64] ;  /* 0x0000000a0c0c7981 */ /* 0x000b22000c1e9900 */
[----:B------:R-:W-:-:S05]  /*0980*/  SHF.R.U32.HI R22, RZ, 0x3, R21 ;  /* 0x00000003ff167819 */ /* 0x000fca0000011615 */
[----:B------:R-:W-:Y:S01]  /*0990*/  IMAD.HI.U32 R28, R22, 0x24924925, RZ ;  /* 0x24924925161c7827 */ /* 0x000fe200078e00ff */
[----:B------:R-:W-:-:S03]  /*09a0*/  IADD3 R26, PT, PT, R21, 0x40, RZ ;  /* 0x00000040151a7810 */ /* 0x000fc60007ffe0ff */
[----:B------:R-:W-:Y:S01]  /*09b0*/  IMAD R25, R28, -0x38, R21 ;  /* 0xffffffc81c197824 */ /* 0x000fe200078e0215 */
[C---:B------:R-:W-:Y:S02]  /*09c0*/  IADD3 R22, PT, PT, R21.reuse, 0x80, RZ ;  /* 0x0000008015167810 */ /* 0x040fe40007ffe0ff */
[----:B------:R-:W-:Y:S01]  /*09d0*/  IADD3 R24, PT, PT, R21, 0xc0, RZ ;  /* 0x000000c015187810 */ /* 0x000fe20007ffe0ff */
[----:B------:R-:W-:Y:S01]  /*09e0*/  IMAD R25, R0, 0xae, R25 ;  /* 0x000000ae00197824 */ /* 0x000fe200078e0219 */
[----:B0-----:R-:W-:Y:S02]  /*09f0*/  SHF.R.U32.HI R9, RZ, 0x3, R26 ;  /* 0x00000003ff097819 */ /* 0x001fe4000001161a */
[----:B-1----:R-:W-:Y:S01]  /*0a00*/  SHF.R.U32.HI R11, RZ, 0x3, R22 ;  /* 0x00000003ff0b7819 */ /* 0x002fe20000011616 */
[----:B------:R-:W-:Y:S01]  /*0a10*/  IMAD R7, R28, 0x3a, R25 ;  /* 0x0000003a1c077824 */ /* 0x000fe200078e0219 */
[----:B------:R-:W-:Y:S01]  /*0a20*/  SHF.R.U32.HI R25, RZ, 0x3, R24 ;  /* 0x00000003ff197819 */ /* 0x000fe20000011618 */
[----:B-----5:R-:W-:-:S04]  /*0a30*/  IMAD.HI.U32 R13, R9, 0x24924925, RZ ;  /* 0x24924925090d7827 */ /* 0x020fc800078e00ff */
[----:B------:R-:W-:-:S04]  /*0a40*/  IMAD.HI.U32 R11, R11, 0x24924925, RZ ;  /* 0x249249250b0b7827 */ /* 0x000fc800078e00ff */
[----:B------:R-:W-:-:S04]  /*0a50*/  IMAD.HI.U32 R9, R25, 0x24924925, RZ ;  /* 0x2492492519097827 */ /* 0x000fc800078e00ff */
[----:B------:R-:W-:Y:S02]  /*0a60*/  IMAD R25, R13, -0x38, R26 ;  /* 0xffffffc80d197824 */ /* 0x000fe400078e021a */
[----:B------:R-:W-:Y:S02]  /*0a70*/  IMAD R27, R11, -0x38, R22 ;  /* 0xffffffc80b1b7824 */ /* 0x000fe400078e0216 */
[----:B------:R-:W-:Y:S02]  /*0a80*/  IMAD R29, R9, -0x38, R24 ;  /* 0xffffffc8091d7824 */ /* 0x000fe400078e0218 */
[C---:B------:R-:W-:Y:S02]  /*0a90*/  IMAD R22, R0.reuse, 0xae, R25 ;  /* 0x000000ae00167824 */ /* 0x040fe400078e0219 */
[C---:B------:R-:W-:Y:S02]  /*0aa0*/  IMAD R24, R0.reuse, 0xae, R27 ;  /* 0x000000ae00187824 */ /* 0x040fe400078e021b */
[----:B------:R-:W-:-:S02]  /*0ab0*/  IMAD R26, R0, 0xae, R29 ;  /* 0x000000ae001a7824 */ /* 0x000fc400078e021d */
[----:B------:R-:W-:Y:S02]  /*0ac0*/  IMAD R13, R13, 0x3a, R22 ;  /* 0x0000003a0d0d7824 */ /* 0x000fe400078e0216 */
[----:B------:R-:W-:Y:S02]  /*0ad0*/  IMAD R11, R11, 0x3a, R24 ;  /* 0x0000003a0b0b7824 */ /* 0x000fe400078e0218 */
[----:B------:R-:W-:Y:S01]  /*0ae0*/  IMAD R9, R9, 0x3a, R26 ;  /* 0x0000003a09097824 */ /* 0x000fe200078e021a */
[-C--:B------:R-:W-:Y:S02]  /*0af0*/  LEA R7, R7, R20.reuse, 0x2 ;  /* 0x0000001407077211 */ /* 0x080fe400078e10ff */
[-C--:B------:R-:W-:Y:S02]  /*0b00*/  LEA R13, R13, R20.reuse, 0x2 ;  /* 0x000000140d0d7211 */ /* 0x080fe400078e10ff */
[-C--:B------:R-:W-:Y:S02]  /*0b10*/  LEA R11, R11, R20.reuse, 0x2 ;  /* 0x000000140b0b7211 */ /* 0x080fe400078e10ff */
[----:B------:R-:W-:-:S02]  /*0b20*/  LEA R9, R9, R20, 0x2 ;  /* 0x0000001409097211 */ /* 0x000fc400078e10ff */
[----:B------:R-:W-:-:S04]  /*0b30*/  IADD3 R21, PT, PT, R21, 0x100, RZ ;  /* 0x0000010015157810 */ /* 0x000fc80007ffe0ff */
[----:B------:R-:W-:Y:S01]  /*0b40*/  ISETP.GE.U32.AND P0, PT, R21, UR7, PT ;  /* 0x0000000715007c0c */ /* 0x000fe2000bf06070 */
[----:B--2---:R0:W-:Y:S04]  /*0b50*/  STS [R7+0xec], R6 ;  /* 0x0000ec0607007388 */ /* 0x0041e80000000800 */
[----:B---3--:R0:W-:Y:S04]  /*0b60*/  STS [R13+0xec], R8 ;  /* 0x0000ec080d007388 */ /* 0x0081e80000000800 */
[----:B----4-:R0:W-:Y:S04]  /*0b70*/  STS [R11+0xec], R10 ;  /* 0x0000ec0a0b007388 */ /* 0x0101e80000000800 */
[----:B------:R0:W-:Y:S01]  /*0b80*/  STS [R9+0xec], R12 ;  /* 0x0000ec0c09007388 */ /* 0x0001e20000000800 */
[----:B------:R-:W-:Y:S05]  /*0b90*/  @!P0 BRA `(.L_x_12) ;  /* 0xfffffffc00488947 */ /* 0x000fea000383ffff */
.L_x_9:
[----:B-1----:R-:W-:Y:S05]  /*0ba0*/  BSYNC.RECONVERGENT B1 ;  /* 0x0000000000017941 */ /* 0x002fea0003800200 */
.L_x_8:
[C---:B------:R-:W-:Y:S02]  /*0bb0*/  ISETP.GE.U32.AND P0, PT, R0.reuse, 0x9, PT ;  /* 0x000000090000780c */ /* 0x040fe40003f06070 */
[----:B------:R-:W-:-:S11]  /*0bc0*/  IADD3 R0, PT, PT, R0, 0x7, RZ ;  /* 0x0000000700007810 */ /* 0x000fd60007ffe0ff */
[----:B------:R-:W-:Y:S05]  /*0bd0*/  @!P0 BRA `(.L_x_13) ;  /* 0xfffffff800748947 */ /* 0x000fea000383ffff */
[----:B------:R-:W-:Y:S05]  /*0be0*/  BSYNC.RECONVERGENT B0 ;  /* 0x0000000000007941 */ /* 0x000fea0003800200 */
.L_x_7:
[----:B------:R-:W-:Y:S05]  /*0bf0*/  BRA `(.L_x_14) ;  /* 0x0000000800007947 */ /* 0x000fea0003800000 */
.L_x_6:
        /* <DEDUP_REMOVED lines=10> */
[----:B------:R-:W-:Y:S01]  /*0ca0*/  UIMAD UR8, UR6, UR8, -0x38 ;  /* 0xffffffc8060874a4 */ /* 0x000fe2000f8e0208 */
[----:B------:R-:W-:-:S02]  /*0cb0*/  PRMT R6, R2, 0x9910, RZ ;  /* 0x0000991002067816 */ /* 0x000fc400000000ff */
[----:B------:R-:W-:Y:S02]  /*0cc0*/  MOV R2, R3 ;  /* 0x0000000300027202 */ /* 0x000fe40000000f00 */
[----:B------:R-:W-:Y:S01]  /*0cd0*/  MOV R7, UR6 ;  /* 0x0000000600077c02 */ /* 0x000fe20008000f00 */
[----:B------:R-:W-:Y:S02]  /*0ce0*/  IMAD R6, R6, 0x25, RZ ;  /* 0x0000002506067824 */ /* 0x000fe400078e02ff */
[----:B------:R-:W-:Y:S02]  /*0cf0*/  IMAD R3, R2, 0x93, RZ ;  /* 0x0000009302037824 */ /* 0x000fe400078e02ff */
[----:B------:R-:W-:Y:S01]  /*0d00*/  IMAD R2, R8, 0x38, -R5 ;  /* 0x0000003808027824 */ /* 0x000fe200078e0a05 */
[----:B------:R-:W-:Y:S02]  /*0d10*/  LOP3.LUT R6, R6, 0xffff, RZ, 0xc0, !PT ;  /* 0x0000ffff06067812 */ /* 0x000fe400078ec0ff */
[----:B------:R-:W-:Y:S01]  /*0d20*/  LOP3.LUT R3, R3, 0xffff, RZ, 0xc0, !PT ;  /* 0x0000ffff03037812 */ /* 0x000fe200078ec0ff */
[----:B------:R-:W-:Y:S01]  /*0d30*/  IMAD R2, R7, -0x38, R2 ;  /* 0xffffffc807027824 */ /* 0x000fe200078e0202 */
[----:B------:R-:W-:-:S02]  /*0d40*/  SHF.R.U32.HI R6, RZ, 0x7, R6 ;  /* 0x00000007ff067819 */ /* 0x000fc40000011606 */
[----:B------:R-:W-:Y:S02]  /*0d50*/  SHF.R.U32.HI R3, RZ, 0xc, R3 ;  /* 0x0000000cff037819 */ /* 0x000fe40000011603 */
[----:B------:R-:W-:Y:S02]  /*0d60*/  IADD3 R16, PT, PT, R2, 0xa7, RZ ;  /* 0x000000a702107810 */ /* 0x000fe40007ffe0ff */
[----:B------:R-:W-:Y:S02]  /*0d70*/  LOP3.LUT R2, R3, 0x6, RZ, 0xc0, !PT ;  /* 0x0000000603027812 */ /* 0x000fe400078ec0ff */
[----:B------:R-:W-:Y:S02]  /*0d80*/  LOP3.LUT R19, R6, 0x6, RZ, 0xc0, !PT ;  /* 0x0000000606137812 */ /* 0x000fe400078ec0ff */
[----:B------:R-:W-:Y:S02]  /*0d90*/  LOP3.LUT R23, R16, 0xc0, RZ, 0xc0, !PT ;  /* 0x000000c010177812 */ /* 0x000fe400078ec0ff */
[----:B------:R-:W-:-:S02]  /*0da0*/  IADD3 R17, PT, PT, R15, R2, RZ ;  /* 0x000000020f117210 */ /* 0x000fc40007ffe0ff */
[----:B------:R-:W-:-:S07]  /*0db0*/  IADD3 R19, PT, PT, R14, R19, RZ ;  /* 0x000000130e137210 */ /* 0x000fce0007ffe0ff */
.L_x_20:
        /* <DEDUP_REMOVED lines=43> */
.L_x_18:
[----:B-1----:R-:W-:Y:S05]  /*1070*/  BSYNC.RECONVERGENT B2 ;  /* 0x0000000000027941 */ /* 0x002fea0003800200 */
.L_x_17:
[----:B------:R-:W-:Y:S05]  /*1080*/  @!P0 BRA `(.L_x_16) ;  /* 0x0000000000c88947 */ /* 0x000fea0003800000 */
[----:B------:R-:W1:Y:S01]  /*1090*/  S2R R7, SR_CgaCtaId ;  /* 0x0000000000077919 */ /* 0x000e620000008800 */
[----:B--2---:R-:W2:Y:S01]  /*10a0*/  LDC.64 R2, c[0x0][0x380] ;  /* 0x0000e000ff027b82 */ /* 0x004ea20000000a00 */
[----:B------:R-:W-:-:S04]  /*10b0*/  MOV R20, 0x400 ;  /* 0x0000040000147802 */ /* 0x000fc80000000f00 */
[----:B-1----:R-:W-:-:S07]  /*10c0*/  LEA R20, R7, R20, 0x18 ;  /* 0x0000001407147211 */ /* 0x002fce00078ec0ff */
.L_x_19:
        /* <DEDUP_REMOVED lines=46> */
.L_x_16:
[----:B-1----:R-:W-:Y:S05]  /*13b0*/  BSYNC.RECONVERGENT B1 ;  /* 0x0000000000017941 */ /* 0x002fea0003800200 */
.L_x_15:
[C---:B------:R-:W-:Y:S02]  /*13c0*/  ISETP.GE.U32.AND P0, PT, R0.reuse, 0x9, PT ;  /* 0x000000090000780c */ /* 0x040fe40003f06070 */
[----:B------:R-:W-:-:S11]  /*13d0*/  IADD3 R0, PT, PT, R0, 0x7, RZ ;  /* 0x0000000700007810 */ /* 0x000fd60007ffe0ff */
[----:B------:R-:W-:Y:S05]  /*13e0*/  @!P0 BRA `(.L_x_20) ;  /* 0xfffffff800748947 */ /* 0x000fea000383ffff */
[----:B------:R-:W-:Y:S05]  /*13f0*/  BSYNC.RECONVERGENT B0 ;  /* 0x0000000000007941 */ /* 0x000fea0003800200 */
.L_x_14:
[----:B0-2---:R-:W0:Y:S01]  /*1400*/  LDC.64 R6, c[0x0][0x388] ;  /* 0x0000e200ff067b82 */ /* 0x005e220000000a00 */
[----:B------:R-:W-:-:S06]  /*1410*/  UIMAD UR6, UR5, 0x2400, URZ ;  /* 0x00002400050678a4 */ /* 0x000fcc000f8e02ff */
[----:B------:R-:W-:-:S04]  /*1420*/  MOV R3, UR6 ;  /* 0x0000000600037c02 */ /* 0x000fc80008000f00 */
[----:B------:R-:W-:-:S05]  /*1430*/  LOP3.LUT R2, R3, 0x3f, R4, 0xf8, !PT ;  /* 0x0000003f03027812 */ /* 0x000fca00078ef804 */
[----:B0-----:R-:W-:-:S05]  /*1440*/  IMAD.WIDE.U32 R22, R2, 0x4, R6 ;  /* 0x0000000402167825 */ /* 0x001fca00078e0006 */
[----:B------:R-:W2:Y:S04]  /*1450*/  LDG.E.CONSTANT R30, desc[UR10][R22.64] ;  /* 0x0000000a161e7981 */ /* 0x000ea8000c1e9900 */
[----:B------:R-:W3:Y:S04]  /*1460*/  LDG.E.CONSTANT R18, desc[UR10][R22.64+0x100] ;  /* 0x0001000a16127981 */ /* 0x000ee8000c1e9900 */
[----:B------:R-:W4:Y:S04]  /*1470*/  LDG.E.CONSTANT R28, desc[UR10][R22.64+0x200] ;  /* 0x0002000a161c7981 */ /* 0x000f28000c1e9900 */
[----:B------:R-:W4:Y:S04]  /*1480*/  LDG.E.CONSTANT R24, desc[UR10][R22.64+0x300] ;  /* 0x0003000a16187981 */ /* 0x000f28000c1e9900 */
[----:B------:R-:W4:Y:S04]  /*1490*/  LDG.E.CONSTANT R19, desc[UR10][R22.64+0x400] ;  /* 0x0004000a16137981 */ /* 0x000f28000c1e9900 */
[----:B------:R-:W4:Y:S01]  /*14a0*/  LDG.E.CONSTANT R16, desc[UR10][R22.64+0x500] ;  /* 0x0005000a16107981 */ /* 0x000f22000c1e9900 */
[----:B------:R-:W0:Y:S01]  /*14b0*/  S2UR UR9, SR_CgaCtaId ;  /* 0x00000000000979c3 */ /* 0x000e220000008800 */
[----:B------:R-:W-:Y:S01]  /*14c0*/  UMOV UR6, 0x400 ;  /* 0x0000040000067882 */ /* 0x000fe20000000000 */
[----:B------:R-:W-:Y:S01]  /*14d0*/  SHF.R.U32.HI R0, RZ, 0x6, R4 ;  /* 0x00000006ff007819 */ /* 0x000fe20000011604 */
[----:B0-----:R-:W-:-:S06]  /*14e0*/  ULEA UR6, UR9, UR6, 0x18 ;  /* 0x0000000609067291 */ /* 0x001fcc000f8ec0ff */
[----:B------:R-:W-:Y:S01]  /*14f0*/  LEA R3, R0, UR6, 0x5 ;  /* 0x0000000600037c11 */ /* 0x000fe2000f8e28ff */
[----:B------:R-:W-:Y:S06]  /*1500*/  BAR.SYNC.DEFER_BLOCKING 0x0 ;  /* 0x0000000000007b1d */ /* 0x000fec0000010000 */
[----:B------:R-:W2:Y:S04]  /*1510*/  LDS.128 R8, [R3] ;  /* 0x0000000003087984 */ /* 0x000ea80000000c00 */
[----:B------:R-:W0:Y:S04]  /*1520*/  LDS.128 R12, [R3+0x10] ;  /* 0x00001000030c7984 */ /* 0x000e280000000c00 */
[----:B------:R-:W1:Y:S01]  /*1530*/  LDS.64 R20, [R3+0x20] ;  /* 0x0000200003147984 */ /* 0x000e620000000a00 */
[C---:B--2---:R-:W-:Y:S01]  /*1540*/  FFMA R17, R30.reuse, R8, RZ ;  /* 0x000000081e117223 */ /* 0x044fe200000000ff */
[C---:B------:R-:W-:Y:S01]  /*1550*/  FFMA R25, R30.reuse, R9, RZ ;  /* 0x000000091e197223 */ /* 0x040fe200000000ff */
[----:B------:R-:W-:-:S02]  /*1560*/  FFMA R8, R30, R10, RZ ;  /* 0x0000000a1e087223 */ /* 0x000fc400000000ff */
[C---:B---3--:R-:W-:Y:S01]  /*1570*/  FFMA R17, R18.reuse, R9, R17 ;  /* 0x0000000912117223 */ /* 0x048fe20000000011 */
[CC--:B------:R-:W-:Y:S01]  /*1580*/  FFMA R25, R18.reuse, R10.reuse, R25 ;  /* 0x0000000a12197223 */ /* 0x0c0fe20000000019 */
[-C--:B------:R-:W-:Y:S02]  /*1590*/  FFMA R27, R18, R11.reuse, R8 ;  /* 0x0000000b121b7223 */ /* 0x080fe40000000008 */
[C---:B----4-:R-:W-:Y:S01]  /*15a0*/  FFMA R29, R28.reuse, R10, R17 ;  /* 0x0000000a1c1d7223 */ /* 0x050fe20000000011 */
[-C--:B------:R-:W-:Y:S01]  /*15b0*/  FFMA R10, R28, R11.reuse, R25 ;  /* 0x0000000b1c0a7223 */ /* 0x080fe20000000019 */
[----:B------:R-:W-:Y:S01]  /*15c0*/  FFMA R11, R30, R11, RZ ;  /* 0x0000000b1e0b7223 */ /* 0x000fe200000000ff */
[-C--:B0-----:R-:W-:Y:S01]  /*15d0*/  FFMA R27, R28, R12.reuse, R27 ;  /* 0x0000000c1c1b7223 */ /* 0x081fe2000000001b */
[----:B------:R-:W-:Y:S01]  /*15e0*/  FFMA R9, R30, R13, RZ ;  /* 0x0000000d1e097223 */ /* 0x000fe200000000ff */
[----:B------:R-:W2:Y:S01]  /*15f0*/  LDG.E.CONSTANT R17, desc[UR10][R22.64+0x600] ;  /* 0x0006000a16117981 */ /* 0x000ea2000c1e9900 */
[-C--:B------:R-:W-:Y:S01]  /*1600*/  FFMA R11, R18, R12.reuse, R11 ;  /* 0x0000000c120b7223 */ /* 0x080fe2000000000b */
[----:B------:R-:W-:Y:S01]  /*1610*/  FFMA R12, R30, R12, RZ ;  /* 0x0000000c1e0c7223 */ /* 0x000fe200000000ff */
[----:B------:R-:W-:-:S02]  /*1620*/  FFMA R9, R18, R14, R9 ;  /* 0x0000000e12097223 */ /* 0x000fc40000000009 */
[-C--:B------:R-:W-:Y:S01]  /*1630*/  FFMA R26, R28, R13.reuse, R11 ;  /* 0x0000000d1c1a7223 */ /* 0x080fe2000000000b */
[----:B------:R-:W-:Y:S01]  /*1640*/  FFMA R25, R18, R13, R12 ;  /* 0x0000000d12197223 */ /* 0x000fe2000000000c */
[CC--:B------:R-:W-:Y:S01]  /*1650*/  FFMA R13, R30.reuse, R14.reuse, RZ ;  /* 0x0000000e1e0d7223 */ /* 0x0c0fe200000000ff */
[-C--:B------:R-:W-:Y:S01]  /*1660*/  FFMA R11, R30, R15.reuse, RZ ;  /* 0x0000000f1e0b7223 */ /* 0x080fe200000000ff */
[CC--:B------:R-:W-:Y:S01]  /*1670*/  FFMA R30, R28.reuse, R15.reuse, R9 ;  /* 0x0000000f1c1e7223 */ /* 0x0c0fe20000000009 */
[----:B------:R-:W-:Y:S01]  /*1680*/  FFMA R25, R28, R14, R25 ;  /* 0x0000000e1c197223 */ /* 0x000fe20000000019 */
[C---:B------:R-:W-:Y:S01]  /*1690*/  FFMA R13, R18.reuse, R15, R13 ;  /* 0x0000000f120d7223 */ /* 0x040fe2000000000d */
[----:B------:R-:W3:Y:S01]  /*16a0*/  LDG.E.CONSTANT R14, desc[UR10][R22.64+0x700] ;  /* 0x0007000a160e7981 */ /* 0x000ee2000c1e9900 */
[----:B-1----:R-:W-:-:S03]  /*16b0*/  FFMA R12, R18, R20, R11 ;  /* 0x00000014120c7223 */ /* 0x002fc6000000000b */
[----:B------:R-:W4:Y:S01]  /*16c0*/  LDG.E.CONSTANT R18, desc[UR10][R22.64+0x800] ;  /* 0x0008000a16127981 */ /* 0x000f22000c1e9900 */
[C---:B------:R-:W-:Y:S01]  /*16d0*/  FFMA R12, R28.reuse, R21, R12 ;  /* 0x000000151c0c7223 */ /* 0x040fe2000000000c */
[----:B------:R-:W-:Y:S02]  /*16e0*/  FFMA R13, R28, R20, R13 ;  /* 0x000000141c0d7223 */ /* 0x000fe4000000000d */
[----:B------:R-:W0:Y:S02]  /*16f0*/  LDS.64 R8, [R3+0xe8] ;  /* 0x0000e80003087984 */ /* 0x000e240000000a00 */
[C---:B0-----:R-:W-:Y:S01]  /*1700*/  FFMA R8, R24.reuse, R8, R29 ;  /* 0x0000000818087223 */ /* 0x041fe2000000001d */
[----:B------:R-:W-:-:S03]  /*1710*/  FFMA R15, R24, R9, R10 ;  /* 0x00000009180f7223 */ /* 0x000fc6000000000a */
[C---:B------:R-:W-:Y:S02]  /*1720*/  FFMA R21, R19.reuse, R9, R8 ;  /* 0x0000000913157223 */ /* 0x040fe40000000008 */
[----:B------:R-:W0:Y:S02]  /*1730*/  LDS.128 R8, [R3+0xf0] ;  /* 0x0000f00003087984 */ /* 0x000e240000000c00 */
[-C--:B0-----:R-:W-:Y:S01]  /*1740*/  FFMA R20, R24, R8.reuse, R27 ;  /* 0x0000000818147223 */ /* 0x081fe2000000001b */
[CC--:B------:R-:W-:Y:S01]  /*1750*/  FFMA R15, R19.reuse, R8.reuse, R15 ;  /* 0x00000008130f7223 */ /* 0x0c0fe2000000000f */
[----:B------:R-:W-:Y:S01]  /*1760*/  FFMA R28, R16, R8, R21 ;  /* 0x00000008101c7223 */ /* 0x000fe20000000015 */
[CC--:B------:R-:W-:Y:S01]  /*1770*/  FFMA R8, R24.reuse, R9.reuse, R26 ;  /* 0x0000000918087223 */ /* 0x0c0fe2000000001a */
[CC--:B------:R-:W-:Y:S01]  /*1780*/  FFMA R21, R19.reuse, R9.reuse, R20 ;  /* 0x0000000913157223 */ /* 0x0c0fe20000000014 */
[-C--:B------:R-:W-:Y:S01]  /*1790*/  FFMA R32, R24, R10.reuse, R25 ;  /* 0x0000000a18207223 */ /* 0x080fe20000000019 */
[----:B------:R-:W-:Y:S01]  /*17a0*/  FFMA R26, R16, R9, R15 ;  /* 0x00000009101a7223 */ /* 0x000fe2000000000f */
[CC--:B------:R-:W-:Y:S01]  /*17b0*/  FFMA R8, R19.reuse, R10.reuse, R8 ;  /* 0x0000000a13087223 */ /* 0x0c0fe20000000008 */
[-C--:B------:R-:W-:Y:S01]  /*17c0*/  FFMA R20, R24, R11.reuse, R30 ;  /* 0x0000000b18147223 */ /* 0x080fe2000000001e */
[C---:B------:R-:W-:Y:S01]  /*17d0*/  FFMA R21, R16.reuse, R10, R21 ;  /* 0x0000000a10157223 */ /* 0x040fe20000000015 */
[-C--:B------:R-:W-:Y:S01]  /*17e0*/  FFMA R15, R19, R11.reuse, R32 ;  /* 0x0000000b130f7223 */ /* 0x080fe20000000020 */
[----:B------:R-:W-:-:S02]  /*17f0*/  FFMA R30, R16, R11, R8 ;  /* 0x0000000b101e7223 */ /* 0x000fc40000000008 */
[----:B------:R-:W0:Y:S02]  /*1800*/  LDS.128 R8, [R3+0x100] ;  /* 0x0001000003087984 */ /* 0x000e240000000c00 */
[CC--:B0-----:R-:W-:Y:S01]  /*1810*/  FFMA R32, R24.reuse, R8.reuse, R13 ;  /* 0x0000000818207223 */ /* 0x0c1fe2000000000d */
[-C--:B------:R-:W-:Y:S01]  /*1820*/  FFMA R25, R24, R9.reuse, R12 ;  /* 0x0000000918197223 */ /* 0x080fe2000000000c */
[CC--:B------:R-:W-:Y:S01]  /*1830*/  FFMA R24, R19.reuse, R8.reuse, R20 ;  /* 0x0000000813187223 */ /* 0x0c0fe20000000014 */
[----:B------:R-:W4:Y:S01]  /*1840*/  LDG.E.CONSTANT R12, desc[UR10][R22.64+0x900] ;  /* 0x0009000a160c7981 */ /* 0x000f22000c1e9900 */
[C---:B------:R-:W-:Y:S01]  /*1850*/  FFMA R13, R19.reuse, R9, R32 ;  /* 0x00000009130d7223 */ /* 0x040fe20000000020 */
[C---:B------:R-:W-:Y:S01]  /*1860*/  FFMA R20, R16.reuse, R8, R15 ;  /* 0x0000000810147223 */ /* 0x040fe2000000000f */
[-C--:B------:R-:W-:Y:S02]  /*1870*/  FFMA R32, R19, R10.reuse, R25 ;  /* 0x0000000a13207223 */ /* 0x080fe40000000019 */
[----:B------:R-:W-:-:S02]  /*1880*/  FFMA R15, R16, R10, R13 ;  /* 0x0000000a100f7223 */ /* 0x000fc4000000000d */
[----:B------:R-:W4:Y:S01]  /*1890*/  LDG.E.CONSTANT R13, desc[UR10][R22.64+0xa00] ;  /* 0x000a000a160d7981 */ /* 0x000f22000c1e9900 */
[C---:B------:R-:W-:Y:S01]  /*18a0*/  FFMA R24, R16.reuse, R9, R24 ;  /* 0x0000000910187223 */ /* 0x040fe20000000018 */
[----:B------:R-:W-:Y:S02]  /*18b0*/  FFMA R32, R16, R11, R32 ;  /* 0x0000000b10207223 */ /* 0x000fe40000000020 */
[----:B------:R-:W4:Y:S04]  /*18c0*/  LDG.E.CONSTANT R16, desc[UR10][R22.64+0xb00] ;  /* 0x000b000a16107981 */ /* 0x000f28000c1e9900 */
[----:B------:R-:W2:Y:S02]  /*18d0*/  LDS.128 R8, [R3+0x1d0] ;  /* 0x0001d00003087984 */ /* 0x000ea40000000c00 */
[C---:B--2---:R-:W-:Y:S01]  /*18e0*/  FFMA R19, R17.reuse, R8, R28 ;  /* 0x0000000811137223 */ /* 0x044fe2000000001c */
[C---:B------:R-:W-:Y:S01]  /*18f0*/  FFMA R25, R17.reuse, R9, R26 ;  /* 0x0000000911197223 */ /* 0x040fe2000000001a */
[CC--:B------:R-:W-:Y:S01]  /*1900*/  FFMA R21, R17.reuse, R10.reuse, R21 ;  /* 0x0000000a11157223 */ /* 0x0c0fe20000000015 */
[----:B------:R-:W-:Y:S01]  /*1910*/  FFMA R29, R17, R11, R30 ;  /* 0x0000000b111d7223 */ /* 0x000fe2000000001e */
[C---:B---3--:R-:W-:Y:S01]  /*1920*/  FFMA R19, R14.reuse, R9, R19 ;  /* 0x000000090e137223 */ /* 0x048fe20000000013 */
[C---:B------:R-:W-:Y:S01]  /*1930*/  FFMA R28, R14.reuse, R10, R25 ;  /* 0x0000000a0e1c7223 */ /* 0x040fe20000000019 */
[----:B------:R-:W-:-:S02]  /*1940*/  FFMA R25, R14, R11, R21 ;  /* 0x0000000b0e197223 */ /* 0x000fc40000000015 */
[C---:B----4-:R-:W-:Y:S01]  /*1950*/  FFMA R27, R18.reuse, R10, R19 ;  /* 0x0000000a121b7223 */ /* 0x050fe20000000013 */
[----:B------:R-:W-:Y:S02]  /*1960*/  FFMA R28, R18, R11, R28 ;  /* 0x0000000b121c7223 */ /* 0x000fe4000000001c */
[----:B------:R-:W0:Y:S02]  /*1970*/  LDS.128 R8, [R3+0x1e0] ;  /* 0x0001e00003087984 */ /* 0x000e240000000c00 */
[CC--:B0-----:R-:W-:Y:S01]  /*1980*/  FFMA R20, R17.reuse, R8.reuse, R20 ;  /* 0x0000000811147223 */ /* 0x0c1fe20000000014 */
[C---:B------:R-:W-:Y:S01]  /*1990*/  FFMA R29, R14.reuse, R8, R29 ;  /* 0x000000080e1d7223 */ /* 0x040fe2000000001d */
[CC--:B------:R-:W-:Y:S01]  /*19a0*/  FFMA R21, R17.reuse, R9.reuse, R24 ;  /* 0x0000000911157223 */ /* 0x0c0fe20000000018 */
[----:B------:R-:W-:Y:S01]  /*19b0*/  FFMA R24, R17, R10, R15 ;  /* 0x0000000a11187223 */ /* 0x000fe2000000000f */
[-C--:B------:R-:W-:Y:S01]  /*19c0*/  FFMA R15, R14, R9.reuse, R20 ;  /* 0x000000090e0f7223 */ /* 0x080fe20000000014 */
[C---:B------:R-:W-:Y:S01]  /*19d0*/  FFMA R25, R18.reuse, R8, R25 ;  /* 0x0000000812197223 */ /* 0x040fe20000000019 */
[----:B------:R-:W-:-:S02]  /*19e0*/  FFMA R20, R18, R9, R29 ;  /* 0x0000000912147223 */ /* 0x000fc4000000001d */
[----:B------:R-:W0:Y:S01]  /*19f0*/  LDS.64 R8, [R3+0x1f0] ;  /* 0x0001f00003087984 */ /* 0x000e220000000a00 */
[----:B------:R-:W-:Y:S01]  /*1a00*/  FFMA R19, R17, R11, R32 ;  /* 0x0000000b11137223 */ /* 0x000fe20000000020 */
[-C--:B------:R-:W-:Y:S02]  /*1a10*/  FFMA R26, R14, R10.reuse, R21 ;  /* 0x0000000a0e1a7223 */ /* 0x080fe40000000015 */
[----:B------:R-:W2:Y:S01]  /*1a20*/  LDG.E.CONSTANT R17, desc[UR10][R22.64+0xc00] ;  /* 0x000c000a16117981 */ /* 0x000ea2000c1e9900 */
[----:B------:R-:W-:-:S03]  /*1a30*/  FFMA R21, R18, R10, R15 ;  /* 0x0000000a12157223 */ /* 0x000fc6000000000f */
[----:B------:R-:W3:Y:S01]  /*1a40*/  LDG.E.CONSTANT R15, desc[UR10][R22.64+0xd00] ;  /* 0x000d000a160f7981 */ /* 0x000ee2000c1e9900 */
[C---:B------:R-:W-:Y:S01]  /*1a50*/  FFMA R29, R14.reuse, R11, R24 ;  /* 0x0000000b0e1d7223 */ /* 0x040fe20000000018 */
[-C--:B0-----:R-:W-:Y:S02]  /*1a60*/  FFMA R24, R14, R8.reuse, R19 ;  /* 0x000000080e187223 */ /* 0x081fe40000000013 */
[----:B------:R-:W4:Y:S01]  /*1a70*/  LDG.E.CONSTANT R14, desc[UR10][R22.64+0xe00] ;  /* 0x000e000a160e7981 */ /* 0x000f22000c1e9900 */
[C---:B------:R-:W-:Y:S01]  /*1a80*/  FFMA R19, R18.reuse, R8, R29 ;  /* 0x0000000812137223 */ /* 0x040fe2000000001d */
[C---:B------:R-:W-:Y:S02]  /*1a90*/  FFMA R24, R18.reuse, R9, R24 ;  /* 0x0000000912187223 */ /* 0x040fe40000000018 */
[----:B------:R-:W0:Y:S01]  /*1aa0*/  LDS.64 R8, [R3+0x2b8] ;  /* 0x0002b80003087984 */ /* 0x000e220000000a00 */
[----:B------:R-:W-:Y:S01]  /*1ab0*/  FFMA R26, R18, R11, R26 ;  /* 0x0000000b121a7223 */ /* 0x000fe2000000001a */
[C---:B0-----:R-:W-:Y:S01]  /*1ac0*/  FFMA R8, R12.reuse, R8, R27 ;  /* 0x000000080c087223 */ /* 0x041fe2000000001b */
[----:B------:R-:W-:-:S03]  /*1ad0*/  FFMA R28, R12, R9, R28 ;  /* 0x000000090c1c7223 */ /* 0x000fc6000000001c */
[C---:B------:R-:W-:Y:S02]  /*1ae0*/  FFMA R27, R13.reuse, R9, R8 ;  /* 0x000000090d1b7223 */ /* 0x040fe40000000008 */
[----:B------:R-:W0:Y:S02]  /*1af0*/  LDS.128 R8, [R3+0x2c0] ;  /* 0x0002c00003087984 */ /* 0x000e240000000c00 */
[-C--:B0-----:R-:W-:Y:S01]  /*1b00*/  FFMA R30, R12, R8.reuse, R25 ;  /* 0x000000080c1e7223 */ /* 0x081fe20000000019 */
[CC--:B------:R-:W-:Y:S01]  /*1b10*/  FFMA R28, R13.reuse, R8.reuse, R28 ;  /* 0x000000080d1c7223 */ /* 0x0c0fe2000000001c */
[----:B------:R-:W-:Y:S01]  /*1b20*/  FFMA R18, R16, R8, R27 ;  /* 0x0000000810127223 */ /* 0x000fe2000000001b */
[-C--:B------:R-:W-:Y:S01]  /*1b30*/  FFMA R8, R12, R9.reuse, R20 ;  /* 0x000000090c087223 */ /* 0x080fe20000000014 */
[CC--:B------:R-:W-:Y:S01]  /*1b40*/  FFMA R25, R13.reuse, R9.reuse, R30 ;  /* 0x000000090d197223 */ /* 0x0c0fe2000000001e */
[----:B------:R-:W-:Y:S01]  /*1b50*/  FFMA R20, R16, R9, R28 ;  /* 0x0000000910147223 */ /* 0x000fe2000000001c */
[-C--:B------:R-:W-:Y:S01]  /*1b60*/  FFMA R28, R12, R10.reuse, R21 ;  /* 0x0000000a0c1c7223 */ /* 0x080fe20000000015 */
[CC--:B------:R-:W-:Y:S01]  /*1b70*/  FFMA R8, R13.reuse, R10.reuse, R8 ;  /* 0x0000000a0d087223 */ /* 0x0c0fe20000000008 */
[----:B------:R-:W-:Y:S01]  /*1b80*/  FFMA R21, R16, R10, R25 ;  /* 0x0000000a10157223 */ /* 0x000fe20000000019 */
[-C--:B------:R-:W-:Y:S01]  /*1b90*/  FFMA R30, R12, R11.reuse, R26 ;  /* 0x0000000b0c1e7223 */ /* 0x080fe2000000001a */
[-C--:B------:R-:W-:Y:S01]  /*1ba0*/  FFMA R25, R13, R11.reuse, R28 ;  /* 0x0000000b0d197223 */ /* 0x080fe2000000001c */
[----:B------:R-:W-:-:S02]  /*1bb0*/  FFMA R26, R16, R11, R8 ;  /* 0x0000000b101a7223 */ /* 0x000fc40000000008 */
[----:B------:R-:W0:Y:S01]  /*1bc0*/  LDS.128 R8, [R3+0x2d0] ;  /* 0x0002d00003087984 */ /* 0x000e220000000c00 */
[----:B------:R-:W-:-:S05]  /*1bd0*/  IADD3 R33, PT, PT, R2, 0x400, RZ ;  /* 0x0000040002217810 */ /* 0x000fca0007ffe0ff */
[----:B------:R-:W-:-:S04]  /*1be0*/  IMAD.WIDE.U32 R32, R33, 0x4, R6 ;  /* 0x0000000421207825 */ /* 0x000fc800078e0006 */
[CC--:B0-----:R-:W-:Y:S01]  /*1bf0*/  FFMA R28, R12.reuse, R8.reuse, R19 ;  /* 0x000000080c1c7223 */ /* 0x0c1fe20000000013 */
[-C--:B------:R-:W-:Y:S01]  /*1c00*/  FFMA R27, R12, R9.reuse, R24 ;  /* 0x000000090c1b7223 */ /* 0x080fe20000000018 */
[C---:B------:R-:W-:Y:S01]  /*1c10*/  FFMA R30, R13.reuse, R8, R30 ;  /* 0x000000080d1e7223 */ /* 0x040fe2000000001e */
[----:B------:R0:W4:Y:S01]  /*1c20*/  LDG.E.CONSTANT R12, desc[UR10][R32.64] ;  /* 0x0000000a200c7981 */ /* 0x000122000c1e9900 */
[C---:B------:R-:W-:Y:S01]  /*1c30*/  FFMA R19, R13.reuse, R9, R28 ;  /* 0x000000090d137223 */ /* 0x040fe2000000001c */
[----:B------:R-:W-:Y:S02]  /*1c40*/  FFMA R34, R13, R10, R27 ;  /* 0x0000000a0d227223 */ /* 0x000fe4000000001b */
[----:B------:R1:W4:Y:S01]  /*1c50*/  LDG.E.CONSTANT R13, desc[UR10][R22.64+0xf00] ;  /* 0x000f000a160d7981 */ /* 0x000322000c1e9900 */
[----:B------:R-:W-:Y:S01]  /*1c60*/  IADD3 R37, PT, PT, R2, 0x440, RZ ;  /* 0x0000044002257810 */ /* 0x000fe20007ffe0ff */
[----:B------:R-:W-:-:S04]  /*1c70*/  FFMA R28, R16, R8, R25 ;  /* 0x00000008101c7223 */ /* 0x000fc80000000019 */
[----:B------:R-:W-:-:S04]  /*1c80*/  IMAD.WIDE.U32 R36, R37, 0x4, R6 ;  /* 0x0000000425247825 */ /* 0x000fc800078e0006 */
[C---:B------:R-:W-:Y:S01]  /*1c90*/  FFMA R30, R16.reuse, R9, R30 ;  /* 0x00000009101e7223 */ /* 0x040fe2000000001e */
[C---:B------:R-:W-:Y:S01]  /*1ca0*/  FFMA R19, R16.reuse, R10, R19 ;  /* 0x0000000a10137223 */ /* 0x040fe20000000013 */
[----:B------:R-:W-:Y:S02]  /*1cb0*/  FFMA R34, R16, R11, R34 ;  /* 0x0000000b10227223 */ /* 0x000fe40000000022 */
[----:B------:R-:W4:Y:S04]  /*1cc0*/  LDG.E.CONSTANT R16, desc[UR10][R36.64] ;  /* 0x0000000a24107981 */ /* 0x000f28000c1e9900 */
[----:B------:R-:W2:Y:S02]  /*1cd0*/  LDS.128 R8, [R3+0x3a0] ;  /* 0x0003a00003087984 */ /* 0x000ea40000000c00 */
[C---:B--2---:R-:W-:Y:S01]  /*1ce0*/  FFMA R8, R17.reuse, R8, R18 ;  /* 0x0000000811087223 */ /* 0x044fe20000000012 */
[----:B------:R-:W-:-:S03]  /*1cf0*/  FFMA R20, R17, R9, R20 ;  /* 0x0000000911147223 */ /* 0x000fc60000000014 */
[----:B---3--:R-:W-:Y:S01]  /*1d00*/  FFMA R9, R15, R9, R8 ;  /* 0x000000090f097223 */ /* 0x008fe20000000008 */
[-C--:B------:R-:W-:Y:S01]  /*1d10*/  FFMA R8, R17, R10.reuse, R21 ;  /* 0x0000000a11087223 */ /* 0x080fe20000000015 */
[-C--:B------:R-:W-:Y:S01]  /*1d20*/  FFMA R20, R15, R10.reuse, R20 ;  /* 0x0000000a0f147223 */ /* 0x080fe20000000014 */
[-C--:B------:R-:W-:Y:S02]  /*1d30*/  FFMA R18, R17, R11.reuse, R26 ;  /* 0x0000000b11127223 */ /* 0x080fe4000000001a */
[-C--:B------:R-:W-:Y:S01]  /*1d40*/  FFMA R21, R15, R11.reuse, R8 ;  /* 0x0000000b0f157223 */ /* 0x080fe20000000008 */
[C---:B----4-:R-:W-:Y:S01]  /*1d50*/  FFMA R24, R14.reuse, R10, R9 ;  /* 0x0000000a0e187223 */ /* 0x050fe20000000009 */
[----:B0-----:R-:W-:Y:S02]  /*1d60*/  FFMA R32, R14, R11, R20 ;  /* 0x0000000b0e207223 */ /* 0x001fe40000000014 */
[----:B------:R-:W0:Y:S02]  /*1d70*/  LDS.128 R8, [R3+0x3b0] ;  /* 0x0003b00003087984 */ /* 0x000e240000000c00 */
[----:B0-----:R-:W-:Y:S01]  /*1d80*/  FFMA R26, R17, R10, R19 ;  /* 0x0000000a111a7223 */ /* 0x001fe20000000013 */
[----:B------:R-:W-:-:S02]  /*1d90*/  FFMA R29, R15, R8, R18 ;  /* 0x000000080f1d7223 */ /* 0x000fc40000000012 */
[----:B------:R-:W0:Y:S01]  /*1da0*/  LDS.64 R18, [R3+0x3c0] ;  /* 0x0003c00003127984 */ /* 0x000e220000000a00 */
[CC--:B------:R-:W-:Y:S01]  /*1db0*/  FFMA R28, R17.reuse, R8.reuse, R28 ;  /* 0x00000008111c7223 */ /* 0x0c0fe2000000001c */
[C---:B-1----:R-:W-:Y:S01]  /*1dc0*/  FFMA R23, R17.reuse, R9, R30 ;  /* 0x0000000911177223 */ /* 0x042fe2000000001e */
[----:B------:R-:W-:Y:S01]  /*1dd0*/  FFMA R25, R17, R11, R34 ;  /* 0x0000000b11197223 */ /* 0x000fe20000000022 */
[----:B------:R-:W-:Y:S01]  /*1de0*/  FFMA R17, R14, R8, R21 ;  /* 0x000000080e117223 */ /* 0x000fe20000000015 */
[----:B------:R-:W-:Y:S01]  /*1df0*/  IADD3 R21, PT, PT, R2, 0x480, RZ ;  /* 0x0000048002157810 */ /* 0x000fe20007ffe0ff */
[-C--:B------:R-:W-:Y:S01]  /*1e00*/  FFMA R27, R15, R9.reuse, R28 ;  /* 0x000000090f1b7223 */ /* 0x080fe2000000001c */
[----:B------:R-:W-:-:S03]  /*1e10*/  FFMA R22, R14, R9, R29 ;  /* 0x000000090e167223 */ /* 0x000fc6000000001d */
[----:B------:R-:W-:-:S04]  /*1e20*/  IMAD.WIDE.U32 R20, R21, 0x4, R6 ;  /* 0x0000000415147825 */ /* 0x000fc800078e0006 */
[CC--:B------:R-:W-:Y:S01]  /*1e30*/  FFMA R30, R15.reuse, R10.reuse, R23 ;  /* 0x0000000a0f1e7223 */ /* 0x0c0fe20000000017 */
[CC--:B------:R-:W-:Y:S01]  /*1e40*/  FFMA R9, R15.reuse, R11.reuse, R26 ;  /* 0x0000000b0f097223 */ /* 0x0c0fe2000000001a */
[C---:B------:R-:W-:Y:S02]  /*1e50*/  FFMA R23, R14.reuse, R10, R27 ;  /* 0x0000000a0e177223 */ /* 0x040fe4000000001b */
[C---:B------:R-:W-:Y:S01]  /*1e60*/  FFMA R30, R14.reuse, R11, R30 ;  /* 0x0000000b0e1e7223 */ /* 0x040fe2000000001e */
[-C--:B0-----:R-:W-:Y:S02]  /*1e70*/  FFMA R28, R15, R18.reuse, R25 ;  /* 0x000000120f1c7223 */ /* 0x081fe40000000019 */
[----:B------:R-:W2:Y:S01]  /*1e80*/  LDG.E.CONSTANT R15, desc[UR10][R20.64] ;  /* 0x0000000a140f7981 */ /* 0x000ea2000c1e9900 */
[C---:B------:R-:W-:Y:S01]  /*1e90*/  FFMA R26, R14.reuse, R18, R9 ;  /* 0x000000120e1a7223 */ /* 0x040fe20000000009 */
[----:B------:R-:W-:Y:S02]  /*1ea0*/  FFMA R28, R14, R19, R28 ;  /* 0x000000130e1c7223 */ /* 0x000fe4000000001c */
[----:B------:R-:W3:Y:S04]  /*1eb0*/  LDG.E.CONSTANT R14, desc[UR10][R20.64+0x100] ;  /* 0x0001000a140e7981 */ /* 0x000ee8000c1e9900 */
[----:B------:R-:W4:Y:S04]  /*1ec0*/  LDG.E.CONSTANT R18, desc[UR10][R20.64+0x200] ;  /* 0x0002000a14127981 */ /* 0x000f28000c1e9900 */
[----:B------:R-:W0:Y:S02]  /*1ed0*/  LDS.64 R8, [R3+0x488] ;  /* 0x0004880003087984 */ /* 0x000e240000000a00 */
[C---:B0-----:R-:W-:Y:S01]  /*1ee0*/  FFMA R11, R13.reuse, R8, R24 ;  /* 0x000000080d0b7223 */ /* 0x041fe20000000018 */
[----:B------:R-:W-:-:S03]  /*1ef0*/  FFMA R19, R13, R9, R32 ;  /* 0x000000090d137223 */ /* 0x000fc60000000020 */
[C---:B------:R-:W-:Y:S02]  /*1f00*/  FFMA R25, R12.reuse, R9, R11 ;  /* 0x000000090c197223 */ /* 0x040fe4000000000b */
[----:B------:R-:W0:Y:S02]  /*1f10*/  LDS.128 R8, [R3+0x490] ;  /* 0x0004900003087984 */ /* 0x000e240000000c00 */
[-C--:B0-----:R-:W-:Y:S01]  /*1f20*/  FFMA R19, R12, R8.reuse, R19 ;  /* 0x000000080c137223 */ /* 0x081fe20000000013 */
[CC--:B------:R-:W-:Y:S01]  /*1f30*/  FFMA R24, R16.reuse, R8.reuse, R25 ;  /* 0x0000000810187223 */ /* 0x0c0fe20000000019 */
[C---:B------:R-:W-:Y:S01]  /*1f40*/  FFMA R17, R13.reuse, R8, R17 ;  /* 0x000000080d117223 */ /* 0x040fe20000000011 */
[CC--:B------:R-:W-:Y:S01]  /*1f50*/  FFMA R25, R13.reuse, R9.reuse, R22 ;  /* 0x000000090d197223 */ /* 0x0c0fe20000000016 */
[-C--:B------:R-:W-:Y:S01]  /*1f60*/  FFMA R22, R16, R9.reuse, R19 ;  /* 0x0000000910167223 */ /* 0x080fe20000000013 */
[CC--:B------:R-:W-:Y:S01]  /*1f70*/  FFMA R19, R13.reuse, R10.reuse, R23 ;  /* 0x0000000a0d137223 */ /* 0x0c0fe20000000017 */
[C---:B------:R-:W-:Y:S01]  /*1f80*/  FFMA R17, R12.reuse, R9, R17 ;  /* 0x000000090c117223 */ /* 0x040fe20000000011 */
[CC--:B------:R-:W-:Y:S01]  /*1f90*/  FFMA R25, R12.reuse, R10.reuse, R25 ;  /* 0x0000000a0c197223 */ /* 0x0c0fe20000000019 */
[-C--:B------:R-:W-:Y:S01]  /*1fa0*/  FFMA R23, R13, R11.reuse, R30 ;  /* 0x0000000b0d177223 */ /* 0x080fe2000000001e */
[-C--:B------:R-:W-:Y:S01]  /*1fb0*/  FFMA R19, R12, R11.reuse, R19 ;  /* 0x0000000b0c137223 */ /* 0x080fe20000000013 */
[C---:B------:R-:W-:Y:S01]  /*1fc0*/  FFMA R17, R16.reuse, R10, R17 ;  /* 0x0000000a10117223 */ /* 0x040fe20000000011 */
[----:B------:R-:W-:-:S02]  /*1fd0*/  FFMA R30, R16, R11, R25 ;  /* 0x0000000b101e7223 */ /* 0x000fc40000000019 */
[----:B------:R-:W0:Y:S02]  /*1fe0*/  LDS.128 R8, [R3+0x4a0] ;  /* 0x0004a00003087984 */ /* 0x000e240000000c00 */
[CC--:B0-----:R-:W-:Y:S01]  /*1ff0*/  FFMA R26, R13.reuse, R8.reuse, R26 ;  /* 0x000000080d1a7223 */ /* 0x0c1fe2000000001a */
[-C--:B------:R-:W-:Y:S01]  /*2000*/  FFMA R25, R13, R9.reuse, R28 ;  /* 0x000000090d197223 */ /* 0x080fe2000000001c */
[C---:B------:R-:W-:Y:S02]  /*2010*/  FFMA R28, R12.reuse, R8, R23 ;  /* 0x000000080c1c7223 */ /* 0x040fe40000000017 */
[C---:B------:R-:W-:Y:S01]  /*2020*/  FFMA R13, R12.reuse, R9, R26 ;  /* 0x000000090c0d7223 */ /* 0x040fe2000000001a */
[----:B------:R-:W-:Y:S02]  /*2030*/  FFMA R32, R12, R10, R25 ;  /* 0x0000000a0c207223 */ /* 0x000fe40000000019 */
[----:B------:R-:W4:Y:S01]  /*2040*/  LDG.E.CONSTANT R12, desc[UR10][R20.64+0x300] ;  /* 0x0003000a140c7981 */ /* 0x000f22000c1e9900 */
[C---:B------:R-:W-:Y:S01]  /*2050*/  FFMA R26, R16.reuse, R8, R19 ;  /* 0x00000008101a7223 */ /* 0x040fe20000000013 */
        /* <DEDUP_REMOVED lines=8> */
[----:B------:R-:W-:-:S02]  /*20e0*/  FFMA R29, R15, R10, R17 ;  /* 0x0000000a0f1d7223 */ /* 0x000fc40000000011 */
[C---:B---3--:R-:W-:Y:S01]  /*20f0*/  FFMA R23, R14.reuse, R9, R23 ;  /* 0x000000090e177223 */ /* 0x048fe20000000017 */
[CC--:B------:R-:W-:Y:S01]  /*2100*/  FFMA R25, R14.reuse, R10.reuse, R25 ;  /* 0x0000000a0e197223 */ /* 0x0c0fe20000000019 */
[CC--:B------:R-:W-:Y:S01]  /*2110*/  FFMA R31, R15.reuse, R11.reuse, R30 ;  /* 0x0000000b0f1f7223 */ /* 0x0c0fe2000000001e */
[-C--:B------:R-:W-:Y:S01]  /*2120*/  FFMA R29, R14, R11.reuse, R29 ;  /* 0x0000000b0e1d7223 */ /* 0x080fe2000000001d */
[C---:B----4-:R-:W-:Y:S01]  /*2130*/  FFMA R17, R18.reuse, R10, R23 ;  /* 0x0000000a12117223 */ /* 0x050fe20000000017 */
[----:B------:R-:W-:Y:S02]  /*2140*/  FFMA R23, R18, R11, R25 ;  /* 0x0000000b12177223 */ /* 0x000fe40000000019 */
[----:B------:R-:W0:Y:S02]  /*2150*/  LDS.128 R8, [R3+0x580] ;  /* 0x0005800003087984 */ /* 0x000e240000000c00 */
[C---:B0-----:R-:W-:Y:S01]  /*2160*/  FFMA R26, R15.reuse, R8, R26 ;  /* 0x000000080f1a7223 */ /* 0x041fe2000000001a */
[C---:B------:R-:W-:Y:S01]  /*2170*/  FFMA R25, R15.reuse, R9, R28 ;  /* 0x000000090f197223 */ /* 0x040fe2000000001c */
[C---:B------:R-:W-:Y:S01]  /*2180*/  FFMA R24, R15.reuse, R10, R19 ;  /* 0x0000000a0f187223 */ /* 0x040fe20000000013 */
[----:B------:R-:W-:-:S02]  /*2190*/  FFMA R27, R15, R11, R32 ;  /* 0x0000000b0f1b7223 */ /* 0x000fc40000000020 */
[----:B------:R-:W2:Y:S01]  /*21a0*/  LDG.E.CONSTANT R15, desc[UR10][R20.64+0x600] ;  /* 0x0006000a140f7981 */ /* 0x000ea2000c1e9900 */
[-C--:B------:R-:W-:Y:S01]  /*21b0*/  FFMA R22, R14, R8.reuse, R31 ;  /* 0x000000080e167223 */ /* 0x080fe2000000001f */
[----:B------:R-:W-:Y:S01]  /*21c0*/  FFMA R19, R18, R8, R29 ;  /* 0x0000000812137223 */ /* 0x000fe2000000001d */
[CC--:B------:R-:W-:Y:S01]  /*21d0*/  FFMA R29, R14.reuse, R9.reuse, R26 ;  /* 0x000000090e1d7223 */ /* 0x0c0fe2000000001a */
[-C--:B------:R-:W-:Y:S01]  /*21e0*/  FFMA R26, R14, R10.reuse, R25 ;  /* 0x0000000a0e1a7223 */ /* 0x080fe20000000019 */
[C---:B------:R-:W-:Y:S02]  /*21f0*/  FFMA R22, R18.reuse, R9, R22 ;  /* 0x0000000912167223 */ /* 0x040fe40000000016 */
[----:B------:R-:W0:Y:S01]  /*2200*/  LDS.64 R8, [R3+0x590] ;  /* 0x0005900003087984 */ /* 0x000e220000000a00 */
[----:B------:R-:W-:Y:S01]  /*2210*/  FFMA R25, R18, R10, R29 ;  /* 0x0000000a12197223 */ /* 0x000fe2000000001d */
[-C--:B------:R-:W-:Y:S01]  /*2220*/  FFMA R29, R14, R11.reuse, R24 ;  /* 0x0000000b0e1d7223 */ /* 0x080fe20000000018 */
[----:B------:R-:W-:-:S02]  /*2230*/  FFMA R24, R18, R11, R26 ;  /* 0x0000000b12187223 */ /* 0x000fc4000000001a */
[----:B------:R-:W1:Y:S01]  /*2240*/  LDS.64 R10, [R3+0x658] ;  /* 0x00065800030a7984 */ /* 0x000e620000000a00 */
[----:B0-----:R-:W-:-:S03]  /*2250*/  FFMA R26, R14, R8, R27 ;  /* 0x000000080e1a7223 */ /* 0x001fc6000000001b */
[----:B------:R-:W3:Y:S01]  /*2260*/  LDG.E.CONSTANT R14, desc[UR10][R20.64+0x700] ;  /* 0x0007000a140e7981 */ /* 0x000ee2000c1e9900 */
[C---:B------:R-:W-:Y:S01]  /*2270*/  FFMA R27, R18.reuse, R8, R29 ;  /* 0x00000008121b7223 */ /* 0x040fe2000000001d */
[----:B------:R-:W-:Y:S01]  /*2280*/  FFMA R26, R18, R9, R26 ;  /* 0x00000009121a7223 */ /* 0x000fe2000000001a */
[C---:B-1----:R-:W-:Y:S02]  /*2290*/  FFMA R10, R12.reuse, R10, R17 ;  /* 0x0000000a0c0a7223 */ /* 0x042fe40000000011 */
[----:B------:R0:W4:Y:S01]  /*22a0*/  LDG.E.CONSTANT R17, desc[UR10][R20.64+0x800] ;  /* 0x0008000a14117981 */ /* 0x000122000c1e9900 */
[CC--:B------:R-:W-:Y:S01]  /*22b0*/  FFMA R23, R12.reuse, R11.reuse, R23 ;  /* 0x0000000b0c177223 */ /* 0x0c0fe20000000017 */
[C---:B------:R-:W-:Y:S02]  /*22c0*/  FFMA R29, R13.reuse, R11, R10 ;  /* 0x0000000b0d1d7223 */ /* 0x040fe4000000000a */
[----:B------:R-:W1:Y:S02]  /*22d0*/  LDS.128 R8, [R3+0x660] ;  /* 0x0006600003087984 */ /* 0x000e640000000c00 */
[CC--:B-1----:R-:W-:Y:S01]  /*22e0*/  FFMA R28, R12.reuse, R8.reuse, R19 ;  /* 0x000000080c1c7223 */ /* 0x0c2fe20000000013 */
[-C--:B------:R-:W-:Y:S01]  /*22f0*/  FFMA R22, R12, R9.reuse, R22 ;  /* 0x000000090c167223 */ /* 0x080fe20000000016 */
[CC--:B------:R-:W-:Y:S01]  /*2300*/  FFMA R23, R13.reuse, R8.reuse, R23 ;  /* 0x000000080d177223 */ /* 0x0c0fe20000000017 */
[----:B------:R-:W-:Y:S01]  /*2310*/  FFMA R18, R16, R8, R29 ;  /* 0x0000000810127223 */ /* 0x000fe2000000001d */
[-C--:B------:R-:W-:Y:S01]  /*2320*/  FFMA R8, R12, R10.reuse, R25 ;  /* 0x0000000a0c087223 */ /* 0x080fe20000000019 */
[CC--:B------:R-:W-:Y:S01]  /*2330*/  FFMA R19, R13.reuse, R9.reuse, R28 ;  /* 0x000000090d137223 */ /* 0x0c0fe2000000001c */
[CC--:B------:R-:W-:Y:S01]  /*2340*/  FFMA R22, R13.reuse, R10.reuse, R22 ;  /* 0x0000000a0d167223 */ /* 0x0c0fe20000000016 */
[----:B0-----:R-:W-:Y:S01]  /*2350*/  FFMA R20, R16, R9, R23 ;  /* 0x0000000910147223 */ /* 0x001fe20000000017 */
[-C--:B------:R-:W-:Y:S01]  /*2360*/  FFMA R24, R12, R11.reuse, R24 ;  /* 0x0000000b0c187223 */ /* 0x080fe20000000018 */
[C---:B------:R-:W-:Y:S01]  /*2370*/  FFMA R19, R16.reuse, R10, R19 ;  /* 0x0000000a10137223 */ /* 0x040fe20000000013 */
        /* <DEDUP_REMOVED lines=8> */
[----:B------:R-:W4:Y:S01]  /*2400*/  LDG.E.CONSTANT R12, desc[UR10][R28.64] ;  /* 0x0000000a1c0c7981 */ /* 0x000f22000c1e9900 */
[CC--:B------:R-:W-:Y:S01]  /*2410*/  FFMA R23, R13.reuse, R9.reuse, R30 ;  /* 0x000000090d177223 */ /* 0x0c0fe2000000001e */
[----:B------:R-:W-:Y:S01]  /*2420*/  FFMA R30, R13, R10, R25 ;  /* 0x0000000a0d1e7223 */ /* 0x000fe20000000019 */
[C---:B------:R-:W-:Y:S01]  /*2430*/  FFMA R24, R16.reuse, R8, R21 ;  /* 0x0000000810187223 */ /* 0x040fe20000000015 */
[C---:B------:R-:W-:Y:S01]  /*2440*/  FFMA R26, R16.reuse, R9, R26 ;  /* 0x00000009101a7223 */ /* 0x040fe2000000001a */
[C---:B------:R-:W-:Y:S01]  /*2450*/  FFMA R21, R16.reuse, R10, R23 ;  /* 0x0000000a10157223 */ /* 0x040fe20000000017 */
[----:B------:R-:W-:Y:S01]  /*2460*/  FFMA R16, R16, R11, R30 ;  /* 0x0000000b10107223 */ /* 0x000fe2000000001e */
[----:B------:R-:W4:Y:S04]  /*2470*/  LDG.E.CONSTANT R13, desc[UR10][R28.64+0x100] ;  /* 0x0001000a1c0d7981 */ /* 0x000f28000c1e9900 */
[----:B------:R-:W2:Y:S02]  /*2480*/  LDS.128 R8, [R3+0x740] ;  /* 0x0007400003087984 */ /* 0x000ea40000000c00 */
[----:B--2---:R-:W-:-:S02]  /*2490*/  FFMA R23, R15, R8, R18 ;  /* 0x000000080f177223 */ /* 0x004fc40000000012 */
[----:B------:R-:W2:Y:S01]  /*24a0*/  LDG.E.CONSTANT R18, desc[UR10][R28.64+0x200] ;  /* 0x0002000a1c127981 */ /* 0x000ea2000c1e9900 */
[CC--:B------:R-:W-:Y:S01]  /*24b0*/  FFMA R25, R15.reuse, R9.reuse, R20 ;  /* 0x000000090f197223 */ /* 0x0c0fe20000000014 */
[CC--:B------:R-:W-:Y:S01]  /*24c0*/  FFMA R20, R15.reuse, R10.reuse, R19 ;  /* 0x0000000a0f147223 */ /* 0x0c0fe20000000013 */
[C---:B---3--:R-:W-:Y:S02]  /*24d0*/  FFMA R8, R14.reuse, R9, R23 ;  /* 0x000000090e087223 */ /* 0x048fe40000000017 */
[CC--:B------:R-:W-:Y:S01]  /*24e0*/  FFMA R30, R14.reuse, R10.reuse, R25 ;  /* 0x0000000a0e1e7223 */ /* 0x0c0fe20000000019 */
[-C--:B------:R-:W-:Y:S01]  /*24f0*/  FFMA R25, R15, R11.reuse, R22 ;  /* 0x0000000b0f197223 */ /* 0x080fe20000000016 */
[CC--:B------:R-:W-:Y:S01]  /*2500*/  FFMA R20, R14.reuse, R11.reuse, R20 ;  /* 0x0000000b0e147223 */ /* 0x0c0fe20000000014 */
[C---:B----4-:R-:W-:Y:S01]  /*2510*/  FFMA R19, R17.reuse, R10, R8 ;  /* 0x0000000a11137223 */ /* 0x050fe20000000008 */
[----:B------:R-:W-:Y:S02]  /*2520*/  FFMA R23, R17, R11, R30 ;  /* 0x0000000b11177223 */ /* 0x000fe4000000001e */
[----:B------:R-:W0:Y:S02]  /*2530*/  LDS.128 R8, [R3+0x750] ;  /* 0x0007500003087984 */ /* 0x000e240000000c00 */
[C---:B0-----:R-:W-:Y:S01]  /*2540*/  FFMA R24, R15.reuse, R8, R24 ;  /* 0x000000080f187223 */ /* 0x041fe20000000018 */
[C---:B------:R-:W-:Y:S01]  /*2550*/  FFMA R27, R15.reuse, R9, R26 ;  /* 0x000000090f1b7223 */ /* 0x040fe2000000001a */
[C---:B------:R-:W-:Y:S01]  /*2560*/  FFMA R22, R15.reuse, R10, R21 ;  /* 0x0000000a0f167223 */ /* 0x040fe20000000015 */
[----:B------:R-:W-:Y:S01]  /*2570*/  FFMA R15, R15, R11, R16 ;  /* 0x0000000b0f0f7223 */ /* 0x000fe20000000010 */
[CC--:B------:R-:W-:Y:S01]  /*2580*/  FFMA R16, R14.reuse, R8.reuse, R25 ;  /* 0x000000080e107223 */ /* 0x0c0fe20000000019 */
[----:B------:R-:W-:Y:S01]  /*2590*/  FFMA R21, R17, R8, R20 ;  /* 0x0000000811157223 */ /* 0x000fe20000000014 */
[----:B------:R-:W-:-:S02]  /*25a0*/  FFMA R24, R14, R9, R24 ;  /* 0x000000090e187223 */ /* 0x000fc40000000018 */
[C---:B------:R-:W-:Y:S02]  /*25b0*/  FFMA R20, R17.reuse, R9, R16 ;  /* 0x0000000911147223 */ /* 0x040fe40000000010 */
[----:B------:R-:W0:Y:S01]  /*25c0*/  LDS.64 R8, [R3+0x760] ;  /* 0x0007600003087984 */ /* 0x000e220000000a00 */
[CC--:B------:R-:W-:Y:S01]  /*25d0*/  FFMA R16, R14.reuse, R10.reuse, R27 ;  /* 0x0000000a0e107223 */ /* 0x0c0fe2000000001b */
[C---:B------:R-:W-:Y:S01]  /*25e0*/  FFMA R25, R17.reuse, R10, R24 ;  /* 0x0000000a11197223 */ /* 0x040fe20000000018 */
[-C--:B------:R-:W-:Y:S02]  /*25f0*/  FFMA R24, R14, R11.reuse, R22 ;  /* 0x0000000b0e187223 */ /* 0x080fe40000000016 */
[----:B------:R-:W-:Y:S02]  /*2600*/  FFMA R22, R17, R11, R16 ;  /* 0x0000000b11167223 */ /* 0x000fe40000000010 */
[----:B------:R-:W1:Y:S01]  /*2610*/  LDS.64 R10, [R3+0x828] ;  /* 0x00082800030a7984 */ /* 0x000e620000000a00 */
[----:B------:R-:W-:-:S03]  /*2620*/  IADD3 R31, PT, PT, R2, 0x800, RZ ;  /* 0x00000800021f7810 */ /* 0x000fc60007ffe0ff */
[----:B------:R-:W3:Y:S02]  /*2630*/  LDG.E.CONSTANT R16, desc[UR10][R28.64+0x300] ;  /* 0x0003000a1c107981 */ /* 0x000ee4000c1e9900 */
[----:B------:R-:W-:-:S04]  /*2640*/  IMAD.WIDE.U32 R30, R31, 0x4, R6 ;  /* 0x000000041f1e7825 */ /* 0x000fc800078e0006 */
[----:B0-----:R-:W-:Y:S02]  /*2650*/  FFMA R26, R14, R8, R15 ;  /* 0x000000080e1a7223 */ /* 0x001fe4000000000f */
[----:B------:R0:W4:Y:S04]  /*2660*/  LDG.E.CONSTANT R15, desc[UR10][R28.64+0x400] ;  /* 0x0004000a1c0f7981 */ /* 0x000128000c1e9900 */
[----:B------:R2:W4:Y:S01]  /*2670*/  LDG.E.CONSTANT R14, desc[UR10][R30.64] ;  /* 0x0000000a1e0e7981 */ /* 0x000522000c1e9900 */
[C---:B-1----:R-:W-:Y:S01]  /*2680*/  FFMA R10, R12.reuse, R10, R19 ;  /* 0x0000000a0c0a7223 */ /* 0x042fe20000000013 */
[C---:B------:R-:W-:Y:S01]  /*2690*/  FFMA R27, R17.reuse, R8, R24 ;  /* 0x00000008111b7223 */ /* 0x040fe20000000018 */
[----:B------:R-:W-:Y:S01]  /*26a0*/  FFMA R24, R17, R9, R26 ;  /* 0x0000000911187223 */ /* 0x000fe2000000001a */
[-C--:B------:R-:W-:Y:S01]  /*26b0*/  FFMA R23, R12, R11.reuse, R23 ;  /* 0x0000000b0c177223 */ /* 0x080fe20000000017 */
[----:B------:R-:W-:-:S02]  /*26c0*/  FFMA R19, R13, R11, R10 ;  /* 0x0000000b0d137223 */ /* 0x000fc4000000000a */
[----:B------:R-:W1:Y:S02]  /*26d0*/  LDS.128 R8, [R3+0x830] ;  /* 0x0008300003087984 */ /* 0x000e640000000c00 */
[CC--:B-1----:R-:W-:Y:S01]  /*26e0*/  FFMA R26, R12.reuse, R8.reuse, R21 ;  /* 0x000000080c1a7223 */ /* 0x0c2fe20000000015 */
[C---:B------:R-:W-:Y:S01]  /*26f0*/  FFMA R23, R13.reuse, R8, R23 ;  /* 0x000000080d177223 */ /* 0x040fe20000000017 */
[C---:B0-----:R-:W-:Y:S02]  /*2700*/  FFMA R28, R12.reuse, R10, R25 ;  /* 0x0000000a0c1c7223 */ /* 0x041fe40000000019 */
[----:B------:R-:W-:Y:S01]  /*2710*/  FFMA R21, R13, R9, R26 ;  /* 0x000000090d157223 */ /* 0x000fe2000000001a */
[----:B------:R-:W-:Y:S01]  /*2720*/  FFMA R26, R12, R11, R22 ;  /* 0x0000000b0c1a7223 */ /* 0x000fe20000000016 */
[----:B--2---:R-:W-:Y:S01]  /*2730*/  FFMA R19, R18, R8, R19 ;  /* 0x0000000812137223 */ /* 0x004fe20000000013 */
[----:B------:R-:W-:-:S04]  /*2740*/  FFMA R8, R12, R9, R20 ;  /* 0x000000090c087223 */ /* 0x000fc80000000014 */
[CC--:B------:R-:W-:Y:S01]  /*2750*/  FFMA R8, R13.reuse, R10.reuse, R8 ;  /* 0x0000000a0d087223 */ /* 0x0c0fe20000000008 */
[C---:B------:R-:W-:Y:S01]  /*2760*/  FFMA R20, R18.reuse, R9, R23 ;  /* 0x0000000912147223 */ /* 0x040fe20000000017 */
[C---:B------:R-:W-:Y:S01]  /*2770*/  FFMA R21, R18.reuse, R10, R21 ;  /* 0x0000000a12157223 */ /* 0x040fe20000000015 */
[-C--:B------:R-:W-:Y:S01]  /*2780*/  FFMA R23, R13, R11.reuse, R28 ;  /* 0x0000000b0d177223 */ /* 0x080fe2000000001c */
[----:B------:R-:W-:Y:S02]  /*2790*/  FFMA R22, R18, R11, R8 ;  /* 0x0000000b12167223 */ /* 0x000fe40000000008 */
[----:B------:R-:W0:Y:S01]  /*27a0*/  LDS.128 R8, [R3+0x840] ;  /* 0x0008400003087984 */ /* 0x000e220000000c00 */
[C---:B------:R-:W-:Y:S02]  /*27b0*/  IADD3 R33, PT, PT, R2.reuse, 0x840, RZ ;  /* 0x0000084002217810 */ /* 0x040fe40007ffe0ff */
[----:B------:R-:W-:-:S03]  /*27c0*/  IADD3 R31, PT, PT, R2, 0x880, RZ ;  /* 0x00000880021f7810 */ /* 0x000fc60007ffe0ff */
[----:B------:R-:W-:-:S04]  /*27d0*/  IMAD.WIDE.U32 R32, R33, 0x4, R6 ;  /* 0x0000000421207825 */ /* 0x000fc800078e0006 */
[----:B------:R-:W-:-:S04]  /*27e0*/  IMAD.WIDE.U32 R30, R31, 0x4, R6 ;  /* 0x000000041f1e7825 */ /* 0x000fc800078e0006 */
[CC--:B0-----:R-:W-:Y:S01]  /*27f0*/  FFMA R28, R12.reuse, R8.reuse, R27 ;  /* 0x000000080c1c7223 */ /* 0x0c1fe2000000001b */
[-C--:B------:R-:W-:Y:S01]  /*2800*/  FFMA R17, R12, R9.reuse, R24 ;  /* 0x000000090c117223 */ /* 0x080fe20000000018 */
[----:B------:R-:W-:Y:S01]  /*2810*/  IADD3 R27, PT, PT, R2, 0x8c0, RZ ;  /* 0x000008c0021b7810 */ /* 0x000fe20007ffe0ff */
[----:B------:R-:W2:Y:S01]  /*2820*/  LDG.E.CONSTANT R12, desc[UR10][R32.64] ;  /* 0x0000000a200c7981 */ /* 0x000ea2000c1e9900 */
[CC--:B------:R-:W-:Y:S01]  /*2830*/  FFMA R25, R13.reuse, R9.reuse, R28 ;  /* 0x000000090d197223 */ /* 0x0c0fe2000000001c */
[C---:B------:R-:W-:Y:S01]  /*2840*/  FFMA R29, R13.reuse, R8, R26 ;  /* 0x000000080d1d7223 */ /* 0x040fe2000000001a */
[----:B------:R-:W-:Y:S01]  /*2850*/  FFMA R28, R13, R10, R17 ;  /* 0x0000000a0d1c7223 */ /* 0x000fe20000000011 */
[----:B------:R-:W-:Y:S01]  /*2860*/  IMAD.WIDE.U32 R26, R27, 0x4, R6 ;  /* 0x000000041b1a7825 */ /* 0x000fe200078e0006 */
[----:B------:R0:W2:Y:S04]  /*2870*/  LDG.E.CONSTANT R13, desc[UR10][R30.64] ;  /* 0x0000000a1e0d7981 */ /* 0x0000a8000c1e9900 */
[----:B------:R1:W2:Y:S01]  /*2880*/  LDG.E.CONSTANT R17, desc[UR10][R26.64] ;  /* 0x0000000a1a117981 */ /* 0x0002a2000c1e9900 */
[C---:B------:R-:W-:Y:S01]  /*2890*/  FFMA R23, R18.reuse, R8, R23 ;  /* 0x0000000812177223 */ /* 0x040fe20000000017 */
[C---:B------:R-:W-:Y:S01]  /*28a0*/  FFMA R24, R18.reuse, R9, R29 ;  /* 0x0000000912187223 */ /* 0x040fe2000000001d */
[C---:B------:R-:W-:Y:S01]  /*28b0*/  FFMA R25, R18.reuse, R10, R25 ;  /* 0x0000000a12197223 */ /* 0x040fe20000000019 */
[----:B------:R-:W-:-:S02]  /*28c0*/  FFMA R18, R18, R11, R28 ;  /* 0x0000000b12127223 */ /* 0x000fc4000000001c */
[----:B------:R-:W3:Y:S02]  /*28d0*/  LDS.128 R8, [R3+0x910] ;  /* 0x0009100003087984 */ /* 0x000ee40000000c00 */
[C---:B---3--:R-:W-:Y:S01]  /*28e0*/  FFMA R8, R16.reuse, R8, R19 ;  /* 0x0000000810087223 */ /* 0x048fe20000000013 */
[C---:B------:R-:W-:Y:S01]  /*28f0*/  FFMA R20, R16.reuse, R9, R20 ;  /* 0x0000000910147223 */ /* 0x040fe20000000014 */
[C---:B------:R-:W-:Y:S02]  /*2900*/  FFMA R28, R16.reuse, R11, R22 ;  /* 0x0000000b101c7223 */ /* 0x040fe40000000016 */
[C---:B----4-:R-:W-:Y:S01]  /*2910*/  FFMA R9, R15.reuse, R9, R8 ;  /* 0x000000090f097223 */ /* 0x050fe20000000008 */
[-C--:B------:R-:W-:Y:S01]  /*2920*/  FFMA R8, R16, R10.reuse, R21 ;  /* 0x0000000a10087223 */ /* 0x080fe20000000015 */
[CC--:B------:R-:W-:Y:S02]  /*2930*/  FFMA R20, R15.reuse, R10.reuse, R20 ;  /* 0x0000000a0f147223 */ /* 0x0c0fe40000000014 */
[C---:B0-----:R-:W-:Y:S01]  /*2940*/  FFMA R31, R14.reuse, R10, R9 ;  /* 0x0000000a0e1f7223 */ /* 0x041fe20000000009 */
[-C--:B------:R-:W-:Y:S01]  /*2950*/  FFMA R29, R15, R11.reuse, R8 ;  /* 0x0000000b0f1d7223 */ /* 0x080fe20000000008 */
[----:B------:R-:W-:-:S02]  /*2960*/  FFMA R22, R14, R11, R20 ;  /* 0x0000000b0e167223 */ /* 0x000fc40000000014 */
[----:B------:R-:W1:Y:S02]  /*2970*/  LDS.128 R8, [R3+0x920] ;  /* 0x0009200003087984 */ /* 0x000e640000000c00 */
[CC--:B-1----:R-:W-:Y:S01]  /*2980*/  FFMA R26, R16.reuse, R8.reuse, R23 ;  /* 0x00000008101a7223 */ /* 0x0c2fe20000000017 */
[C---:B------:R-:W-:Y:S01]  /*2990*/  FFMA R27, R15.reuse, R8, R28 ;  /* 0x000000080f1b7223 */ /* 0x040fe2000000001c */
[CC--:B------:R-:W-:Y:S01]  /*29a0*/  FFMA R23, R16.reuse, R9.reuse, R24 ;  /* 0x0000000910177223 */ /* 0x0c0fe20000000018 */
[----:B------:R-:W-:Y:S01]  /*29b0*/  FFMA R24, R16, R10, R25 ;  /* 0x0000000a10187223 */ /* 0x000fe20000000019 */
[C---:B------:R-:W-:Y:S01]  /*29c0*/  FFMA R29, R14.reuse, R8, R29 ;  /* 0x000000080e1d7223 */ /* 0x040fe2000000001d */
[CC--:B------:R-:W-:Y:S01]  /*29d0*/  FFMA R25, R15.reuse, R9.reuse, R26 ;  /* 0x000000090f197223 */ /* 0x0c0fe2000000001a */
[----:B------:R-:W-:Y:S02]  /*29e0*/  FFMA R27, R14, R9, R27 ;  /* 0x000000090e1b7223 */ /* 0x000fe4000000001b */
[----:B------:R-:W0:Y:S01]  /*29f0*/  LDS.64 R8, [R3+0x930] ;  /* 0x0009300003087984 */ /* 0x000e220000000a00 */
[-C--:B------:R-:W-:Y:S01]  /*2a00*/  FFMA R19, R16, R11.reuse, R18 ;  /* 0x0000000b10137223 */ /* 0x080fe20000000012 */
[CC--:B------:R-:W-:Y:S01]  /*2a10*/  FFMA R26, R15.reuse, R10.reuse, R23 ;  /* 0x0000000a0f1a7223 */ /* 0x0c0fe20000000017 */
[----:B------:R-:W-:Y:S01]  /*2a20*/  FFMA R23, R15, R11, R24 ;  /* 0x0000000b0f177223 */ /* 0x000fe20000000018 */
[----:B------:R-:W-:-:S02]  /*2a30*/  FFMA R25, R14, R10, R25 ;  /* 0x0000000a0e197223 */ /* 0x000fc40000000019 */
[----:B------:R-:W-:Y:S01]  /*2a40*/  FFMA R26, R14, R11, R26 ;  /* 0x0000000b0e1a7223 */ /* 0x000fe2000000001a */
[----:B------:R-:W-:Y:S01]  /*2a50*/  IADD3 R21, PT, PT, R2, 0x900, RZ ;  /* 0x0000090002157810 */ /* 0x000fe20007ffe0ff */
[-C--:B0-----:R-:W-:Y:S02]  /*2a60*/  FFMA R24, R15, R8.reuse, R19 ;  /* 0x000000080f187223 */ /* 0x081fe40000000013 */
[----:B------:R-:W2:Y:S01]  /*2a70*/  LDS.64 R18, [R3+0x9f8] ;  /* 0x0009f80003127984 */ /* 0x000ea20000000a00 */
[C---:B------:R-:W-:Y:S01]  /*2a80*/  FFMA R23, R14.reuse, R8, R23 ;  /* 0x000000080e177223 */ /* 0x040fe20000000017 */
[----:B------:R-:W-:Y:S02]  /*2a90*/  FFMA R24, R14, R9, R24 ;  /* 0x000000090e187223 */ /* 0x000fe40000000018 */
[----:B------:R-:W0:Y:S01]  /*2aa0*/  LDS.128 R8, [R3+0xa00] ;  /* 0x000a000003087984 */ /* 0x000e220000000c00 */
[----:B------:R-:W-:-:S05]  /*2ab0*/  IMAD.WIDE.U32 R20, R21, 0x4, R6 ;  /* 0x0000000415147825 */ /* 0x000fca00078e0006 */
[----:B------:R-:W3:Y:S04]  /*2ac0*/  LDG.E.CONSTANT R16, desc[UR10][R20.64] ;  /* 0x0000000a14107981 */ /* 0x000ee8000c1e9900 */
[----:B------:R-:W4:Y:S01]  /*2ad0*/  LDG.E.CONSTANT R15, desc[UR10][R20.64+0x100] ;  /* 0x0001000a140f7981 */ /* 0x000f22000c1e9900 */
[----:B--2---:R-:W-:-:S04]  /*2ae0*/  FFMA R18, R12, R18, R31 ;  /* 0x000000120c127223 */ /* 0x004fc8000000001f */
[-C--:B------:R-:W-:Y:S01]  /*2af0*/  FFMA R14, R13, R19.reuse, R18 ;  /* 0x000000130d0e7223 */ /* 0x080fe20000000012 */
[----:B------:R-:W-:-:S03]  /*2b00*/  FFMA R22, R12, R19, R22 ;  /* 0x000000130c167223 */ /* 0x000fc60000000016 */
[-C--:B0-----:R-:W-:Y:S02]  /*2b10*/  FFMA R19, R17, R8.reuse, R14 ;  /* 0x0000000811137223 */ /* 0x081fe4000000000e */
[----:B------:R-:W2:Y:S01]  /*2b20*/  LDG.E.CONSTANT R14, desc[UR10][R20.64+0x200] ;  /* 0x0002000a140e7981 */ /* 0x000ea2000c1e9900 */
[CC--:B------:R-:W-:Y:S01]  /*2b30*/  FFMA R18, R12.reuse, R8.reuse, R29 ;  /* 0x000000080c127223 */ /* 0x0c0fe2000000001d */
[CC--:B------:R-:W-:Y:S01]  /*2b40*/  FFMA R27, R12.reuse, R9.reuse, R27 ;  /* 0x000000090c1b7223 */ /* 0x0c0fe2000000001b */
[C---:B------:R-:W-:Y:S01]  /*2b50*/  FFMA R22, R13.reuse, R8, R22 ;  /* 0x000000080d167223 */ /* 0x040fe20000000016 */
[CC--:B------:R-:W-:Y:S01]  /*2b60*/  FFMA R8, R12.reuse, R10.reuse, R25 ;  /* 0x0000000a0c087223 */ /* 0x0c0fe20000000019 */
[C---:B------:R-:W-:Y:S01]  /*2b70*/  FFMA R18, R13.reuse, R9, R18 ;  /* 0x000000090d127223 */ /* 0x040fe20000000012 */
[-C--:B------:R-:W-:Y:S01]  /*2b80*/  FFMA R30, R13, R10.reuse, R27 ;  /* 0x0000000a0d1e7223 */ /* 0x080fe2000000001b */
[----:B------:R-:W-:Y:S01]  /*2b90*/  FFMA R28, R12, R11, R26 ;  /* 0x0000000b0c1c7223 */ /* 0x000fe2000000001a */
[C---:B------:R-:W-:Y:S01]  /*2ba0*/  FFMA R22, R17.reuse, R9, R22 ;  /* 0x0000000911167223 */ /* 0x040fe20000000016 */
[----:B------:R-:W-:Y:S01]  /*2bb0*/  FFMA R25, R17, R10, R18 ;  /* 0x0000000a11197223 */ /* 0x000fe20000000012 */
[-C--:B------:R-:W-:Y:S01]  /*2bc0*/  FFMA R18, R13, R11.reuse, R8 ;  /* 0x0000000b0d127223 */ /* 0x080fe20000000008 */
[----:B------:R-:W-:-:S02]  /*2bd0*/  FFMA R26, R17, R11, R30 ;  /* 0x0000000b111a7223 */ /* 0x000fc4000000001e */
[----:B------:R-:W0:Y:S02]  /*2be0*/  LDS.128 R8, [R3+0xa10] ;  /* 0x000a100003087984 */ /* 0x000e240000000c00 */
[CC--:B0-----:R-:W-:Y:S01]  /*2bf0*/  FFMA R30, R12.reuse, R8.reuse, R23 ;  /* 0x000000080c1e7223 */ /* 0x0c1fe20000000017 */
[-C--:B------:R-:W-:Y:S02]  /*2c00*/  FFMA R23, R12, R9.reuse, R24 ;  /* 0x000000090c177223 */ /* 0x080fe40000000018 */
[----:B------:R-:W2:Y:S01]  /*2c10*/  LDG.E.CONSTANT R12, desc[UR10][R20.64+0x300] ;  /* 0x0003000a140c7981 */ /* 0x000ea2000c1e9900 */
[C---:B------:R-:W-:Y:S01]  /*2c20*/  FFMA R24, R13.reuse, R8, R28 ;  /* 0x000000080d187223 */ /* 0x040fe2000000001c */
[C---:B------:R-:W-:Y:S01]  /*2c30*/  FFMA R27, R13.reuse, R9, R30 ;  /* 0x000000090d1b7223 */ /* 0x040fe2000000001e */
[----:B------:R-:W-:Y:S02]  /*2c40*/  FFMA R28, R13, R10, R23 ;  /* 0x0000000a0d1c7223 */ /* 0x000fe40000000017 */
[----:B------:R-:W2:Y:S01]  /*2c50*/  LDG.E.CONSTANT R13, desc[UR10][R20.64+0x400] ;  /* 0x0004000a140d7981 */ /* 0x000ea2000c1e9900 */
[----:B------:R-:W-:-:S03]  /*2c60*/  FFMA R23, R17, R8, R18 ;  /* 0x0000000811177223 */ /* 0x000fc60000000012 */
[----:B------:R-:W2:Y:S01]  /*2c70*/  LDG.E.CONSTANT R18, desc[UR10][R20.64+0x500] ;  /* 0x0005000a14127981 */ /* 0x000ea2000c1e9900 */
[C---:B------:R-:W-:Y:S01]  /*2c80*/  FFMA R24, R17.reuse, R9, R24 ;  /* 0x0000000911187223 */ /* 0x040fe20000000018 */
[C---:B------:R-:W-:Y:S01]  /*2c90*/  FFMA R27, R17.reuse, R10, R27 ;  /* 0x0000000a111b7223 */ /* 0x040fe2000000001b */
[----:B------:R-:W-:Y:S02]  /*2ca0*/  FFMA R28, R17, R11, R28 ;  /* 0x0000000b111c7223 */ /* 0x000fe4000000001c */
[----:B------:R-:W3:Y:S02]  /*2cb0*/  LDS.128 R8, [R3+0xae0] ;  /* 0x000ae00003087984 */ /* 0x000ee40000000c00 */
[C---:B---3--:R-:W-:Y:S01]  /*2cc0*/  FFMA R8, R16.reuse, R8, R19 ;  /* 0x0000000810087223 */ /* 0x048fe20000000013 */
[----:B------:R-:W-:-:S03]  /*2cd0*/  FFMA R22, R16, R9, R22 ;  /* 0x0000000910167223 */ /* 0x000fc60000000016 */
[C---:B----4-:R-:W-:Y:S01]  /*2ce0*/  FFMA R9, R15.reuse, R9, R8 ;  /* 0x000000090f097223 */ /* 0x050fe20000000008 */
[CC--:B------:R-:W-:Y:S01]  /*2cf0*/  FFMA R8, R16.reuse, R10.reuse, R25 ;  /* 0x0000000a10087223 */ /* 0x0c0fe20000000019 */
[CC--:B------:R-:W-:Y:S01]  /*2d00*/  FFMA R19, R15.reuse, R10.reuse, R22 ;  /* 0x0000000a0f137223 */ /* 0x0c0fe20000000016 */
[-C--:B------:R-:W-:Y:S02]  /*2d10*/  FFMA R26, R16, R11.reuse, R26 ;  /* 0x0000000b101a7223 */ /* 0x080fe4000000001a */
[CC--:B------:R-:W-:Y:S01]  /*2d20*/  FFMA R29, R15.reuse, R11.reuse, R8 ;  /* 0x0000000b0f1d7223 */ /* 0x0c0fe20000000008 */
[C---:B--2---:R-:W-:Y:S01]  /*2d30*/  FFMA R25, R14.reuse, R10, R9 ;  /* 0x0000000a0e197223 */ /* 0x044fe20000000009 */
        /* <DEDUP_REMOVED lines=10> */
[CC--:B------:R-:W-:Y:S01]  /*2de0*/  FFMA R31, R15.reuse, R10.reuse, R31 ;  /* 0x0000000a0f1f7223 */ /* 0x0c0fe2000000001f */
[CC--:B------:R-:W-:Y:S01]  /*2df0*/  FFMA R29, R15.reuse, R11.reuse, R24 ;  /* 0x0000000b0f1d7223 */ /* 0x0c0fe20000000018 */
[-C--:B------:R-:W-:Y:S01]  /*2e00*/  FFMA R17, R16, R11.reuse, R28 ;  /* 0x0000000b10117223 */ /* 0x080fe2000000001c */
[C---:B------:R-:W-:Y:S01]  /*2e10*/  FFMA R27, R14.reuse, R10, R27 ;  /* 0x0000000a0e1b7223 */ /* 0x040fe2000000001b */
[----:B------:R-:W-:Y:S01]  /*2e20*/  FFMA R24, R14, R11, R31 ;  /* 0x0000000b0e187223 */ /* 0x000fe2000000001f */
[----:B------:R-:W2:Y:S04]  /*2e30*/  LDG.E.CONSTANT R16, desc[UR10][R20.64+0x700] ;  /* 0x0007000a14107981 */ /* 0x000ea8000c1e9900 */
[----:B------:R-:W1:Y:S01]  /*2e40*/  LDS.64 R10, [R3+0xbc8] ;  /* 0x000bc800030a7984 */ /* 0x000e620000000a00 */
[----:B0-----:R-:W-:-:S03]  /*2e50*/  FFMA R26, R15, R8, R17 ;  /* 0x000000080f1a7223 */ /* 0x001fc60000000011 */
[----:B------:R-:W3:Y:S04]  /*2e60*/  LDG.E.CONSTANT R17, desc[UR10][R20.64+0x600] ;  /* 0x0006000a14117981 */ /* 0x000ee8000c1e9900 */
[----:B------:R0:W4:Y:S01]  /*2e70*/  LDG.E.CONSTANT R15, desc[UR10][R20.64+0x800] ;  /* 0x0008000a140f7981 */ /* 0x000122000c1e9900 */
[----:B-1----:R-:W-:Y:S01]  /*2e80*/  FFMA R10, R12, R10, R25 ;  /* 0x0000000a0c0a7223 */ /* 0x002fe20000000019 */
[C---:B------:R-:W-:Y:S01]  /*2e90*/  FFMA R25, R14.reuse, R8, R29 ;  /* 0x000000080e197223 */ /* 0x040fe2000000001d */
[----:B------:R-:W-:Y:S01]  /*2ea0*/  FFMA R14, R14, R9, R26 ;  /* 0x000000090e0e7223 */ /* 0x000fe2000000001a */
        /* <DEDUP_REMOVED lines=19> */
[-C--:B------:R-:W-:Y:S02]  /*2fe0*/  FFMA R25, R12, R9.reuse, R14 ;  /* 0x000000090c197223 */ /* 0x080fe4000000000e */
[----:B------:R-:W4:Y:S01]  /*2ff0*/  LDG.E.CONSTANT R12, desc[UR10][R32.64] ;  /* 0x0000000a200c7981 */ /* 0x000f22000c1e9900 */
[C---:B------:R-:W-:Y:S01]  /*3000*/  FFMA R28, R13.reuse, R8, R28 ;  /* 0x000000080d1c7223 */ /* 0x040fe2000000001c */
[CC--:B------:R-:W-:Y:S01]  /*3010*/  FFMA R23, R13.reuse, R9.reuse, R22 ;  /* 0x000000090d177223 */ /* 0x0c0fe20000000016 */
[----:B------:R-:W-:Y:S01]  /*3020*/  FFMA R30, R13, R10, R25 ;  /* 0x0000000a0d1e7223 */ /* 0x000fe20000000019 */
[----:B------:R-:W4:Y:S04]  /*3030*/  LDG.E.CONSTANT R14, desc[UR10][R32.64+0x200] ;  /* 0x0002000a200e7981 */ /* 0x000f28000c1e9900 */
[----:B------:R0:W4:Y:S01]  /*3040*/  LDG.E.CONSTANT R13, desc[UR10][R32.64+0x100] ;  /* 0x0001000a200d7981 */ /* 0x000122000c1e9900 */
[C---:B------:R-:W-:Y:S01]  /*3050*/  FFMA R22, R18.reuse, R8, R21 ;  /* 0x0000000812167223 */ /* 0x040fe20000000015 */
[C---:B------:R-:W-:Y:S01]  /*3060*/  FFMA R28, R18.reuse, R9, R28 ;  /* 0x00000009121c7223 */ /* 0x040fe2000000001c */
[C---:B------:R-:W-:Y:S01]  /*3070*/  FFMA R23, R18.reuse, R10, R23 ;  /* 0x0000000a12177223 */ /* 0x040fe20000000017 */
[----:B------:R-:W-:-:S02]  /*3080*/  FFMA R18, R18, R11, R30 ;  /* 0x0000000b12127223 */ /* 0x000fc4000000001e */
[----:B------:R-:W3:Y:S01]  /*3090*/  LDS.128 R8, [R3+0xcb0] ;  /* 0x000cb00003087984 */ /* 0x000ee20000000c00 */
[C---:B0-----:R-:W-:Y:S02]  /*30a0*/  IADD3 R33, PT, PT, R2.reuse, 0xc00, RZ ;  /* 0x00000c0002217810 */ /* 0x041fe40007ffe0ff */
[----:B------:R-:W-:-:S03]  /*30b0*/  IADD3 R31, PT, PT, R2, 0xc40, RZ ;  /* 0x00000c40021f7810 */ /* 0x000fc60007ffe0ff */
[----:B------:R-:W-:-:S04]  /*30c0*/  IMAD.WIDE.U32 R32, R33, 0x4, R6 ;  /* 0x0000000421207825 */ /* 0x000fc800078e0006 */
[----:B------:R-:W-:-:S04]  /*30d0*/  IMAD.WIDE.U32 R30, R31, 0x4, R6 ;  /* 0x000000041f1e7825 */ /* 0x000fc800078e0006 */
[C---:B---3--:R-:W-:Y:S01]  /*30e0*/  FFMA R21, R17.reuse, R8, R26 ;  /* 0x0000000811157223 */ /* 0x048fe2000000001a */
[----:B------:R-:W-:-:S03]  /*30f0*/  FFMA R25, R17, R9, R20 ;  /* 0x0000000911197223 */ /* 0x000fc60000000014 */
[C---:B--2---:R-:W-:Y:S01]  /*3100*/  FFMA R8, R16.reuse, R9, R21 ;  /* 0x0000000910087223 */ /* 0x044fe20000000015 */
[CC--:B------:R-:W-:Y:S01]  /*3110*/  FFMA R9, R17.reuse, R10.reuse, R19 ;  /* 0x0000000a11097223 */ /* 0x0c0fe20000000013 */
[CC--:B------:R-:W-:Y:S01]  /*3120*/  FFMA R20, R16.reuse, R10.reuse, R25 ;  /* 0x0000000a10147223 */ /* 0x0c0fe20000000019 */
[-C--:B------:R-:W-:Y:S01]  /*3130*/  FFMA R19, R17, R11.reuse, R24 ;  /* 0x0000000b11137223 */ /* 0x080fe20000000018 */
[C---:B----4-:R-:W-:Y:S01]  /*3140*/  FFMA R21, R15.reuse, R10, R8 ;  /* 0x0000000a0f157223 */ /* 0x050fe20000000008 */
[CC--:B------:R-:W-:Y:S01]  /*3150*/  FFMA R24, R16.reuse, R11.reuse, R9 ;  /* 0x0000000b10187223 */ /* 0x0c0fe20000000009 */
[----:B------:R-:W-:Y:S02]  /*3160*/  FFMA R27, R15, R11, R20 ;  /* 0x0000000b0f1b7223 */ /* 0x000fe40000000014 */
[----:B------:R-:W0:Y:S02]  /*3170*/  LDS.128 R8, [R3+0xcc0] ;  /* 0x000cc00003087984 */ /* 0x000e240000000c00 */
[C---:B0-----:R-:W-:Y:S01]  /*3180*/  FFMA R22, R17.reuse, R8, R22 ;  /* 0x0000000811167223 */ /* 0x041fe20000000016 */
[C---:B------:R-:W-:Y:S01]  /*3190*/  FFMA R29, R17.reuse, R9, R28 ;  /* 0x00000009111d7223 */ /* 0x040fe2000000001c */
[C---:B------:R-:W-:Y:S01]  /*31a0*/  FFMA R20, R17.reuse, R10, R23 ;  /* 0x0000000a11147223 */ /* 0x040fe20000000017 */
[----:B------:R-:W-:Y:S01]  /*31b0*/  FFMA R17, R17, R11, R18 ;  /* 0x0000000b11117223 */ /* 0x000fe20000000012 */
[----:B------:R-:W-:-:S02]  /*31c0*/  FFMA R26, R16, R8, R19 ;  /* 0x00000008101a7223 */ /* 0x000fc40000000013 */
[----:B------:R-:W0:Y:S01]  /*31d0*/  LDS.64 R18, [R3+0xcd0] ;  /* 0x000cd00003127984 */ /* 0x000e220000000a00 */
[CC--:B------:R-:W-:Y:S01]  /*31e0*/  FFMA R23, R16.reuse, R9.reuse, R22 ;  /* 0x0000000910177223 */ /* 0x0c0fe20000000016 */
[C---:B------:R-:W-:Y:S01]  /*31f0*/  FFMA R25, R15.reuse, R8, R24 ;  /* 0x000000080f197223 */ /* 0x040fe20000000018 */
[C---:B------:R-:W-:Y:S01]  /*3200*/  FFMA R22, R15.reuse, R9, R26 ;  /* 0x000000090f167223 */ /* 0x040fe2000000001a */
[CC--:B------:R-:W-:Y:S01]  /*3210*/  FFMA R24, R16.reuse, R10.reuse, R29 ;  /* 0x0000000a10187223 */ /* 0x0c0fe2000000001d */
[----:B------:R-:W1:Y:S01]  /*3220*/  LDS.64 R8, [R3+0xd98] ;  /* 0x000d980003087984 */ /* 0x000e620000000a00 */
[----:B------:R-:W-:Y:S01]  /*3230*/  FFMA R23, R15, R10, R23 ;  /* 0x0000000a0f177223 */ /* 0x000fe20000000017 */
[----:B------:R-:W-:Y:S01]  /*3240*/  FFMA R10, R16, R11, R20 ;  /* 0x0000000b100a7223 */ /* 0x000fe20000000014 */
[----:B------:R-:W-:Y:S01]  /*3250*/  IADD3 R29, PT, PT, R2, 0xc80, RZ ;  /* 0x00000c80021d7810 */ /* 0x000fe20007ffe0ff */
[----:B------:R-:W2:Y:S04]  /*3260*/  LDG.E.CONSTANT R20, desc[UR10][R32.64] ;  /* 0x0000000a20147981 */ /* 0x000ea8000c1e9900 */
[----:B------:R-:W-:-:S04]  /*3270*/  IMAD.WIDE.U32 R28, R29, 0x4, R6 ;  /* 0x000000041d1c7825 */ /* 0x000fc800078e0006 */
[----:B0-----:R-:W-:Y:S02]  /*3280*/  FFMA R26, R16, R18, R17 ;  /* 0x00000012101a7223 */ /* 0x001fe40000000011 */
[----:B------:R-:W3:Y:S04]  /*3290*/  LDG.E.CONSTANT R17, desc[UR10][R30.64] ;  /* 0x0000000a1e117981 */ /* 0x000ee8000c1e9900 */
[----:B------:R0:W4:Y:S01]  /*32a0*/  LDG.E.CONSTANT R16, desc[UR10][R28.64] ;  /* 0x0000000a1c107981 */ /* 0x000122000c1e9900 */
[C---:B------:R-:W-:Y:S01]  /*32b0*/  FFMA R24, R15.reuse, R11, R24 ;  /* 0x0000000b0f187223 */ /* 0x040fe20000000018 */
[C---:B-1----:R-:W-:Y:S01]  /*32c0*/  FFMA R8, R12.reuse, R8, R21 ;  /* 0x000000080c087223 */ /* 0x042fe20000000015 */
[C---:B------:R-:W-:Y:S01]  /*32d0*/  FFMA R21, R15.reuse, R18, R10 ;  /* 0x000000120f157223 */ /* 0x040fe2000000000a */
[----:B------:R-:W-:Y:S01]  /*32e0*/  FFMA R18, R15, R19, R26 ;  /* 0x000000130f127223 */ /* 0x000fe2000000001a */
[-C--:B------:R-:W-:Y:S01]  /*32f0*/  FFMA R27, R12, R9.reuse, R27 ;  /* 0x000000090c1b7223 */ /* 0x080fe2000000001b */
[----:B------:R-:W-:-:S02]  /*3300*/  FFMA R19, R13, R9, R8 ;  /* 0x000000090d137223 */ /* 0x000fc40000000008 */
[----:B------:R-:W1:Y:S02]  /*3310*/  LDS.128 R8, [R3+0xda0] ;  /* 0x000da00003087984 */ /* 0x000e640000000c00 */
[-C--:B-1----:R-:W-:Y:S01]  /*3320*/  FFMA R26, R12, R8.reuse, R25 ;  /* 0x000000080c1a7223 */ /* 0x082fe20000000019 */
[CC--:B------:R-:W-:Y:S01]  /*3330*/  FFMA R27, R13.reuse, R8.reuse, R27 ;  /* 0x000000080d1b7223 */ /* 0x0c0fe2000000001b */
[----:B------:R-:W-:Y:S01]  /*3340*/  FFMA R19, R14, R8, R19 ;  /* 0x000000080e137223 */ /* 0x000fe20000000013 */
[CC--:B------:R-:W-:Y:S01]  /*3350*/  FFMA R8, R12.reuse, R9.reuse, R22 ;  /* 0x000000090c087223 */ /* 0x0c0fe20000000016 */
[C---:B------:R-:W-:Y:S01]  /*3360*/  FFMA R25, R13.reuse, R9, R26 ;  /* 0x000000090d197223 */ /* 0x040fe2000000001a */
[CC--:B0-----:R-:W-:Y:S02]  /*3370*/  FFMA R28, R12.reuse, R10.reuse, R23 ;  /* 0x0000000a0c1c7223 */ /* 0x0c1fe40000000017 */
[CC--:B------:R-:W-:Y:S01]  /*3380*/  FFMA R8, R13.reuse, R10.reuse, R8 ;  /* 0x0000000a0d087223 */ /* 0x0c0fe20000000008 */
[----:B------:R-:W-:Y:S01]  /*3390*/  FFMA R26, R12, R11, R24 ;  /* 0x0000000b0c1a7223 */ /* 0x000fe20000000018 */
[C---:B------:R-:W-:Y:S01]  /*33a0*/  FFMA R22, R14.reuse, R9, R27 ;  /* 0x000000090e167223 */ /* 0x040fe2000000001b */
[C---:B------:R-:W-:Y:S01]  /*33b0*/  FFMA R25, R14.reuse, R10, R25 ;  /* 0x0000000a0e197223 */ /* 0x040fe20000000019 */
[-C--:B------:R-:W-:Y:S01]  /*33c0*/  FFMA R15, R13, R11.reuse, R28 ;  /* 0x0000000b0d0f7223 */ /* 0x080fe2000000001c */
[----:B------:R-:W-:-:S02]  /*33d0*/  FFMA R24, R14, R11, R8 ;  /* 0x0000000b0e187223 */ /* 0x000fc40000000008 */
[----:B------:R-:W0:Y:S01]  /*33e0*/  LDS.128 R8, [R3+0xdb0] ;  /* 0x000db00003087984 */ /* 0x000e220000000c00 */
[C---:B------:R-:W-:Y:S02]  /*33f0*/  IADD3 R33, PT, PT, R2.reuse, 0xcc0, RZ ;  /* 0x00000cc002217810 */ /* 0x040fe40007ffe0ff */
[----:B------:R-:W-:-:S03]  /*3400*/  IADD3 R31, PT, PT, R2, 0xd00, RZ ;  /* 0x00000d00021f7810 */ /* 0x000fc60007ffe0ff */
[----:B------:R-:W-:Y:S01]  /*3410*/  IMAD.WIDE.U32 R32, R33, 0x4, R6 ;  /* 0x0000000421207825 */ /* 0x000fe200078e0006 */
[----:B------:R-:W-:-:S03]  /*3420*/  IADD3 R27, PT, PT, R2, 0xd40, RZ ;  /* 0x00000d40021b7810 */ /* 0x000fc60007ffe0ff */
[----:B------:R-:W-:-:S04]  /*3430*/  IMAD.WIDE.U32 R30, R31, 0x4, R6 ;  /* 0x000000041f1e7825 */ /* 0x000fc800078e0006 */
[C---:B0-----:R-:W-:Y:S01]  /*3440*/  FFMA R28, R12.reuse, R8, R21 ;  /* 0x000000080c1c7223 */ /* 0x041fe20000000015 */
[-C--:B------:R-:W-:Y:S02]  /*3450*/  FFMA R21, R12, R9.reuse, R18 ;  /* 0x000000090c157223 */ /* 0x080fe40000000012 */
[----:B------:R-:W4:Y:S01]  /*3460*/  LDG.E.CONSTANT R12, desc[UR10][R32.64] ;  /* 0x0000000a200c7981 */ /* 0x000f22000c1e9900 */
[CC--:B------:R-:W-:Y:S01]  /*3470*/  FFMA R23, R13.reuse, R9.reuse, R28 ;  /* 0x000000090d177223 */ /* 0x0c0fe2000000001c */
[C---:B------:R-:W-:Y:S01]  /*3480*/  FFMA R28, R13.reuse, R10, R21 ;  /* 0x0000000a0d1c7223 */ /* 0x040fe20000000015 */
[-C--:B------:R-:W-:Y:S01]  /*3490*/  FFMA R29, R13, R8.reuse, R26 ;  /* 0x000000080d1d7223 */ /* 0x080fe2000000001a */
[C---:B------:R-:W-:Y:S01]  /*34a0*/  FFMA R21, R14.reuse, R8, R15 ;  /* 0x000000080e157223 */ /* 0x040fe2000000000f */
[----:B------:R-:W-:Y:S01]  /*34b0*/  IMAD.WIDE.U32 R26, R27, 0x4, R6 ;  /* 0x000000041b1a7825 */ /* 0x000fe200078e0006 */
[----:B------:R-:W4:Y:S04]  /*34c0*/  LDG.E.CONSTANT R15, desc[UR10][R30.64] ;  /* 0x0000000a1e0f7981 */ /* 0x000f28000c1e9900 */
[----:B------:R0:W4:Y:S01]  /*34d0*/  LDG.E.CONSTANT R13, desc[UR10][R26.64] ;  /* 0x0000000a1a0d7981 */ /* 0x000122000c1e9900 */
[C---:B------:R-:W-:Y:S01]  /*34e0*/  FFMA R18, R14.reuse, R9, R29 ;  /* 0x000000090e127223 */ /* 0x040fe2000000001d */
[C---:B------:R-:W-:Y:S01]  /*34f0*/  FFMA R23, R14.reuse, R10, R23 ;  /* 0x0000000a0e177223 */ /* 0x040fe20000000017 */
[----:B------:R-:W-:-:S02]  /*3500*/  FFMA R14, R14, R11, R28 ;  /* 0x0000000b0e0e7223 */ /* 0x000fc4000000001c */
[----:B------:R-:W2:Y:S02]  /*3510*/  LDS.128 R8, [R3+0xe80] ;  /* 0x000e800003087984 */ /* 0x000ea40000000c00 */
[C---:B--2---:R-:W-:Y:S01]  /*3520*/  FFMA R8, R20.reuse, R8, R19 ;  /* 0x0000000814087223 */ /* 0x044fe20000000013 */
[C---:B------:R-:W-:Y:S01]  /*3530*/  FFMA R22, R20.reuse, R9, R22 ;  /* 0x0000000914167223 */ /* 0x040fe20000000016 */
[C---:B0-----:R-:W-:Y:S02]  /*3540*/  FFMA R26, R20.reuse, R11, R24 ;  /* 0x0000000b141a7223 */ /* 0x041fe40000000018 */
[C---:B---3--:R-:W-:Y:S01]  /*3550*/  FFMA R9, R17.reuse, R9, R8 ;  /* 0x0000000911097223 */ /* 0x048fe20000000008 */
[-C--:B------:R-:W-:Y:S01]  /*3560*/  FFMA R8, R20, R10.reuse, R25 ;  /* 0x0000000a14087223 */ /* 0x080fe20000000019 */
[CC--:B------:R-:W-:Y:S02]  /*3570*/  FFMA R22, R17.reuse, R10.reuse, R22 ;  /* 0x0000000a11167223 */ /* 0x0c0fe40000000016 */
[C---:B----4-:R-:W-:Y:S01]  /*3580*/  FFMA R31, R16.reuse, R10, R9 ;  /* 0x0000000a101f7223 */ /* 0x050fe20000000009 */
[-C--:B------:R-:W-:Y:S01]  /*3590*/  FFMA R29, R17, R11.reuse, R8 ;  /* 0x0000000b111d7223 */ /* 0x080fe20000000008 */
[----:B------:R-:W-:-:S02]  /*35a0*/  FFMA R22, R16, R11, R22 ;  /* 0x0000000b10167223 */ /* 0x000fc40000000016 */
[----:B------:R-:W0:Y:S02]  /*35b0*/  LDS.128 R8, [R3+0xe90] ;  /* 0x000e900003087984 */ /* 0x000e240000000c00 */
[CC--:B0-----:R-:W-:Y:S01]  /*35c0*/  FFMA R24, R20.reuse, R8.reuse, R21 ;  /* 0x0000000814187223 */ /* 0x0c1fe20000000015 */
        /* <DEDUP_REMOVED lines=14> */
[----:B------:R-:W0:Y:S01]  /*36b0*/  LDS.64 R18, [R3+0xf68] ;  /* 0x000f680003127984 */ /* 0x000e220000000a00 */
[C---:B------:R-:W-:Y:S01]  /*36c0*/  FFMA R23, R16.reuse, R8, R23 ;  /* 0x0000000810177223 */ /* 0x040fe20000000017 */
[----:B------:R-:W-:Y:S02]  /*36d0*/  FFMA R24, R16, R9, R24 ;  /* 0x0000000910187223 */ /* 0x000fe40000000018 */
[----:B------:R-:W1:Y:S01]  /*36e0*/  LDS.128 R8, [R3+0xf70] ;  /* 0x000f700003087984 */ /* 0x000e620000000c00 */
[----:B------:R-:W-:-:S05]  /*36f0*/  IMAD.WIDE.U32 R20, R21, 0x4, R6 ;  /* 0x0000000415147825 */ /* 0x000fca00078e0006 */
[----:B------:R-:W2:Y:S04]  /*3700*/  LDG.E.CONSTANT R14, desc[UR10][R20.64] ;  /* 0x0000000a140e7981 */ /* 0x000ea8000c1e9900 */
[----:B------:R-:W3:Y:S01]  /*3710*/  LDG.E.CONSTANT R17, desc[UR10][R20.64+0x100] ;  /* 0x0001000a14117981 */ /* 0x000ee2000c1e9900 */
[----:B0-----:R-:W-:-:S04]  /*3720*/  FFMA R18, R12, R18, R31 ;  /* 0x000000120c127223 */ /* 0x001fc8000000001f */
[-C--:B------:R-:W-:Y:S01]  /*3730*/  FFMA R16, R15, R19.reuse, R18 ;  /* 0x000000130f107223 */ /* 0x080fe20000000012 */
[----:B------:R-:W-:-:S03]  /*3740*/  FFMA R22, R12, R19, R22 ;  /* 0x000000130c167223 */ /* 0x000fc60000000016 */
[-C--:B-1----:R-:W-:Y:S02]  /*3750*/  FFMA R19, R13, R8.reuse, R16 ;  /* 0x000000080d137223 */ /* 0x082fe40000000010 */
[----:B------:R-:W4:Y:S01]  /*3760*/  LDG.E.CONSTANT R16, desc[UR10][R20.64+0x200] ;  /* 0x0002000a14107981 */ /* 0x000f22000c1e9900 */
[CC--:B------:R-:W-:Y:S01]  /*3770*/  FFMA R18, R12.reuse, R8.reuse, R29 ;  /* 0x000000080c127223 */ /* 0x0c0fe2000000001d */
[C---:B------:R-:W-:Y:S01]  /*3780*/  FFMA R22, R15.reuse, R8, R22 ;  /* 0x000000080f167223 */ /* 0x040fe20000000016 */
[CC--:B------:R-:W-:Y:S02]  /*3790*/  FFMA R27, R12.reuse, R9.reuse, R27 ;  /* 0x000000090c1b7223 */ /* 0x0c0fe4000000001b */
[-C--:B------:R-:W-:Y:S01]  /*37a0*/  FFMA R8, R15, R9.reuse, R18 ;  /* 0x000000090f087223 */ /* 0x080fe20000000012 */
[----:B------:R-:W-:Y:S01]  /*37b0*/  FFMA R18, R13, R9, R22 ;  /* 0x000000090d127223 */ /* 0x000fe20000000016 */
[CC--:B------:R-:W-:Y:S01]  /*37c0*/  FFMA R22, R12.reuse, R10.reuse, R25 ;  /* 0x0000000a0c167223 */ /* 0x0c0fe20000000019 */
[-C--:B------:R-:W-:Y:S01]  /*37d0*/  FFMA R30, R15, R10.reuse, R27 ;  /* 0x0000000a0f1e7223 */ /* 0x080fe2000000001b */
[-C--:B------:R-:W-:Y:S01]  /*37e0*/  FFMA R28, R12, R11.reuse, R26 ;  /* 0x0000000b0c1c7223 */ /* 0x080fe2000000001a */
[----:B------:R-:W-:Y:S01]  /*37f0*/  FFMA R25, R13, R10, R8 ;  /* 0x0000000a0d197223 */ /* 0x000fe20000000008 */
[-C--:B------:R-:W-:Y:S01]  /*3800*/  FFMA R26, R15, R11.reuse, R22 ;  /* 0x0000000b0f1a7223 */ /* 0x080fe20000000016 */
[----:B------:R-:W-:-:S02]  /*3810*/  FFMA R22, R13, R11, R30 ;  /* 0x0000000b0d167223 */ /* 0x000fc4000000001e */
[----:B------:R-:W0:Y:S02]  /*3820*/  LDS.128 R8, [R3+0xf80] ;  /* 0x000f800003087984 */ /* 0x000e240000000c00 */
[CC--:B0-----:R-:W-:Y:S01]  /*3830*/  FFMA R30, R12.reuse, R8.reuse, R23 ;  /* 0x000000080c1e7223 */ /* 0x0c1fe20000000017 */
[-C--:B------:R-:W-:Y:S02]  /*3840*/  FFMA R23, R12, R9.reuse, R24 ;  /* 0x000000090c177223 */ /* 0x080fe40000000018 */
[----:B------:R-:W4:Y:S01]  /*3850*/  LDG.E.CONSTANT R12, desc[UR10][R20.64+0x300] ;  /* 0x0003000a140c7981 */ /* 0x000f22000c1e9900 */
[C---:B------:R-:W-:Y:S01]  /*3860*/  FFMA R24, R15.reuse, R8, R28 ;  /* 0x000000080f187223 */ /* 0x040fe2000000001c */
[CC--:B------:R-:W-:Y:S01]  /*3870*/  FFMA R27, R15.reuse, R9.reuse, R30 ;  /* 0x000000090f1b7223 */ /* 0x0c0fe2000000001e */
[----:B------:R-:W-:Y:S02]  /*3880*/  FFMA R28, R15, R10, R23 ;  /* 0x0000000a0f1c7223 */ /* 0x000fe40000000017 */
[----:B------:R-:W4:Y:S01]  /*3890*/  LDG.E.CONSTANT R15, desc[UR10][R20.64+0x400] ;  /* 0x0004000a140f7981 */ /* 0x000f22000c1e9900 */
[C---:B------:R-:W-:Y:S01]  /*38a0*/  FFMA R23, R13.reuse, R8, R26 ;  /* 0x000000080d177223 */ /* 0x040fe2000000001a */
[C---:B------:R-:W-:Y:S01]  /*38b0*/  FFMA R24, R13.reuse, R9, R24 ;  /* 0x000000090d187223 */ /* 0x040fe20000000018 */
[C---:B------:R-:W-:Y:S01]  /*38c0*/  FFMA R27, R13.reuse, R10, R27 ;  /* 0x0000000a0d1b7223 */ /* 0x040fe2000000001b */
[----:B------:R-:W-:-:S02]  /*38d0*/  FFMA R26, R13, R11, R28 ;  /* 0x0000000b0d1a7223 */ /* 0x000fc4000000001c */
[----:B------:R-:W4:Y:S04]  /*38e0*/  LDG.E.CONSTANT R13, desc[UR10][R20.64+0x500] ;  /* 0x0005000a140d7981 */ /* 0x000f28000c1e9900 */
[----:B------:R-:W2:Y:S02]  /*38f0*/  LDS.128 R8, [R3+0x1050] ;  /* 0x0010500003087984 */ /* 0x000ea40000000c00 */
[C---:B--2---:R-:W-:Y:S01]  /*3900*/  FFMA R8, R14.reuse, R8, R19 ;  /* 0x000000080e087223 */ /* 0x044fe20000000013 */
[----:B------:R-:W-:-:S03]  /*3910*/  FFMA R18, R14, R9, R18 ;  /* 0x000000090e127223 */ /* 0x000fc60000000012 */
[C---:B---3--:R-:W-:Y:S01]  /*3920*/  FFMA R9, R17.reuse, R9, R8 ;  /* 0x0000000911097223 */ /* 0x048fe20000000008 */
[CC--:B------:R-:W-:Y:S01]  /*3930*/  FFMA R8, R14.reuse, R10.reuse, R25 ;  /* 0x0000000a0e087223 */ /* 0x0c0fe20000000019 */
[CC--:B------:R-:W-:Y:S01]  /*3940*/  FFMA R18, R17.reuse, R10.reuse, R18 ;  /* 0x0000000a11127223 */ /* 0x0c0fe20000000012 */
[-C--:B------:R-:W-:Y:S02]  /*3950*/  FFMA R22, R14, R11.reuse, R22 ;  /* 0x0000000b0e167223 */ /* 0x080fe40000000016 */
[CC--:B------:R-:W-:Y:S01]  /*3960*/  FFMA R31, R17.reuse, R11.reuse, R8 ;  /* 0x0000000b111f7223 */ /* 0x0c0fe20000000008 */
[C---:B----4-:R-:W-:Y:S01]  /*3970*/  FFMA R25, R16.reuse, R10, R9 ;  /* 0x0000000a10197223 */ /* 0x050fe20000000009 */
[----:B------:R-:W-:Y:S02]  /*3980*/  FFMA R19, R16, R11, R18 ;  /* 0x0000000b10137223 */ /* 0x000fe40000000012 */
[----:B------:R-:W0:Y:S02]  /*3990*/  LDS.128 R8, [R3+0x1060] ;  /* 0x0010600003087984 */ /* 0x000e240000000c00 */
[CC--:B0-----:R-:W-:Y:S01]  /*39a0*/  FFMA R28, R14.reuse, R8.reuse, R23 ;  /* 0x000000080e1c7223 */ /* 0x0c1fe20000000017 */
[C---:B------:R-:W-:Y:S01]  /*39b0*/  FFMA R22, R17.reuse, R8, R22 ;  /* 0x0000000811167223 */ /* 0x040fe20000000016 */
[C---:B------:R-:W-:Y:S01]  /*39c0*/  FFMA R18, R14.reuse, R10, R27 ;  /* 0x0000000a0e127223 */ /* 0x040fe2000000001b */
[-C--:B------:R-:W-:Y:S01]  /*39d0*/  FFMA R33, R14, R9.reuse, R24 ;  /* 0x000000090e217223 */ /* 0x080fe20000000018 */
[C---:B------:R-:W-:Y:S01]  /*39e0*/  FFMA R23, R16.reuse, R8, R31 ;  /* 0x0000000810177223 */ /* 0x040fe2000000001f */
[-C--:B------:R-:W-:Y:S01]  /*39f0*/  FFMA R27, R17, R9.reuse, R28 ;  /* 0x00000009111b7223 */ /* 0x080fe2000000001c */
[----:B------:R-:W-:-:S02]  /*3a00*/  FFMA R22, R16, R9, R22 ;  /* 0x0000000910167223 */ /* 0x000fc40000000016 */
[----:B------:R-:W0:Y:S01]  /*3a10*/  LDS.64 R8, [R3+0x1070] ;  /* 0x0010700003087984 */ /* 0x000e220000000a00 */
[CC--:B------:R-:W-:Y:S01]  /*3a20*/  FFMA R24, R17.reuse, R10.reuse, R33 ;  /* 0x0000000a11187223 */ /* 0x0c0fe20000000021 */
[-C--:B------:R-:W-:Y:S01]  /*3a30*/  FFMA R29, R14, R11.reuse, R26 ;  /* 0x0000000b0e1d7223 */ /* 0x080fe2000000001a */
[C---:B------:R-:W-:Y:S01]  /*3a40*/  FFMA R27, R16.reuse, R10, R27 ;  /* 0x0000000a101b7223 */ /* 0x040fe2000000001b */
[CC--:B------:R-:W-:Y:S01]  /*3a50*/  FFMA R31, R17.reuse, R11.reuse, R18 ;  /* 0x0000000b111f7223 */ /* 0x0c0fe20000000012 */
[----:B------:R-:W-:Y:S01]  /*3a60*/  FFMA R24, R16, R11, R24 ;  /* 0x0000000b10187223 */ /* 0x000fe20000000018 */
[----:B------:R-:W2:Y:S04]  /*3a70*/  LDG.E.CONSTANT R14, desc[UR10][R20.64+0x600] ;  /* 0x0006000a140e7981 */ /* 0x000ea8000c1e9900 */
[----:B------:R-:W1:Y:S04]  /*3a80*/  LDS.64 R10, [R3+0x1138] ;  /* 0x00113800030a7984 */ /* 0x000e680000000a00 */
[----:B------:R-:W3:Y:S01]  /*3a90*/  LDG.E.CONSTANT R18, desc[UR10][R20.64+0x700] ;  /* 0x0007000a14127981 */ /* 0x000ee2000c1e9900 */
[----:B0-----:R-:W-:-:S03]  /*3aa0*/  FFMA R26, R17, R8, R29 ;  /* 0x00000008111a7223 */ /* 0x001fc6000000001d */
        /* <DEDUP_REMOVED lines=8> */
[CC--:B------:R-:W-:Y:S01]  /*3b30*/  FFMA R22, R12.reuse, R9.reuse, R22 ;  /* 0x000000090c167223 */ /* 0x0c0fe20000000016 */
[-C--:B------:R-:W-:Y:S01]  /*3b40*/  FFMA R30, R15, R8.reuse, R19 ;  /* 0x000000080f1e7223 */ /* 0x080fe20000000013 */
[----:B------:R-:W-:Y:S01]  /*3b50*/  FFMA R19, R13, R8, R26 ;  /* 0x000000080d137223 */ /* 0x000fe2000000001a */
[C---:B------:R-:W-:Y:S01]  /*3b60*/  FFMA R28, R15.reuse, R9, R28 ;  /* 0x000000090f1c7223 */ /* 0x040fe2000000001c */
[-C--:B------:R-:W-:Y:S01]  /*3b70*/  FFMA R8, R12, R10.reuse, R27 ;  /* 0x0000000a0c087223 */ /* 0x080fe2000000001b */
[----:B------:R-:W-:-:S02]  /*3b80*/  FFMA R22, R15, R10, R22 ;  /* 0x0000000a0f167223 */ /* 0x000fc40000000016 */
[C---:B0-----:R-:W-:Y:S01]  /*3b90*/  FFMA R21, R13.reuse, R10, R28 ;  /* 0x0000000a0d157223 */ /* 0x041fe2000000001c */
[----:B------:R-:W-:Y:S01]  /*3ba0*/  FFMA R28, R12, R11, R24 ;  /* 0x0000000b0c1c7223 */ /* 0x000fe20000000018 */
[----:B------:R-:W-:Y:S01]  /*3bb0*/  FFMA R20, R13, R9, R30 ;  /* 0x000000090d147223 */ /* 0x000fe2000000001e */
        /* <DEDUP_REMOVED lines=8> */
[-C--:B------:R-:W-:Y:S02]  /*3c40*/  FFMA R23, R12, R9.reuse, R16 ;  /* 0x000000090c177223 */ /* 0x080fe40000000010 */
[----:B------:R-:W4:Y:S01]  /*3c50*/  LDG.E.CONSTANT R12, desc[UR10][R34.64] ;  /* 0x0000000a220c7981 */ /* 0x000f22000c1e9900 */
[C---:B------:R-:W-:Y:S01]  /*3c60*/  FFMA R25, R15.reuse, R9, R26 ;  /* 0x000000090f197223 */ /* 0x040fe2000000001a */
[C---:B------:R-:W-:Y:S01]  /*3c70*/  FFMA R28, R15.reuse, R8, R28 ;  /* 0x000000080f1c7223 */ /* 0x040fe2000000001c */
[----:B------:R-:W-:Y:S02]  /*3c80*/  FFMA R26, R15, R10, R23 ;  /* 0x0000000a0f1a7223 */ /* 0x000fe40000000017 */
[----:B------:R0:W4:Y:S01]  /*3c90*/  LDG.E.CONSTANT R15, desc[UR10][R32.64] ;  /* 0x0000000a200f7981 */ /* 0x000122000c1e9900 */
[----:B------:R-:W-:-:S05]  /*3ca0*/  IADD3 R31, PT, PT, R2, 0x1040, RZ ;  /* 0x00001040021f7810 */ /* 0x000fca0007ffe0ff */
[----:B------:R-:W-:-:S05]  /*3cb0*/  IMAD.WIDE.U32 R30, R31, 0x4, R6 ;  /* 0x000000041f1e7825 */ /* 0x000fca00078e0006 */
[----:B------:R1:W4:Y:S01]  /*3cc0*/  LDG.E.CONSTANT R16, desc[UR10][R30.64] ;  /* 0x0000000a1e107981 */ /* 0x000322000c1e9900 */
[C---:B------:R-:W-:Y:S01]  /*3cd0*/  FFMA R23, R13.reuse, R8, R24 ;  /* 0x000000080d177223 */ /* 0x040fe20000000018 */
[C---:B------:R-:W-:Y:S01]  /*3ce0*/  FFMA R24, R13.reuse, R9, R28 ;  /* 0x000000090d187223 */ /* 0x040fe2000000001c */
[C---:B------:R-:W-:Y:S01]  /*3cf0*/  FFMA R25, R13.reuse, R10, R25 ;  /* 0x0000000a0d197223 */ /* 0x040fe20000000019 */
[----:B------:R-:W-:Y:S02]  /*3d00*/  FFMA R26, R13, R11, R26 ;  /* 0x0000000b0d1a7223 */ /* 0x000fe4000000001a */
[----:B------:R-:W2:Y:S01]  /*3d10*/  LDS.128 R8, [R3+0x1220] ;  /* 0x0012200003087984 */ /* 0x000ea20000000c00 */
[C---:B0-----:R-:W-:Y:S02]  /*3d20*/  IADD3 R33, PT, PT, R2.reuse, 0x1080, RZ ;  /* 0x0000108002217810 */ /* 0x041fe40007ffe0ff */
[----:B-1----:R-:W-:-:S03]  /*3d30*/  IADD3 R31, PT, PT, R2, 0x10c0, RZ ;  /* 0x000010c0021f7810 */ /* 0x002fc60007ffe0ff */
[----:B------:R-:W-:-:S04]  /*3d40*/  IMAD.WIDE.U32 R32, R33, 0x4, R6 ;  /* 0x0000000421207825 */ /* 0x000fc800078e0006 */
[----:B------:R-:W-:-:S04]  /*3d50*/  IMAD.WIDE.U32 R30, R31, 0x4, R6 ;  /* 0x000000041f1e7825 */ /* 0x000fc800078e0006 */
[C---:B--2---:R-:W-:Y:S01]  /*3d60*/  FFMA R19, R14.reuse, R8, R19 ;  /* 0x000000080e137223 */ /* 0x044fe20000000013 */
[C---:B------:R-:W-:Y:S01]  /*3d70*/  FFMA R13, R14.reuse, R9, R20 ;  /* 0x000000090e0d7223 */ /* 0x040fe20000000014 */
[CC--:B------:R-:W-:Y:S01]  /*3d80*/  FFMA R20, R14.reuse, R10.reuse, R21 ;  /* 0x0000000a0e147223 */ /* 0x0c0fe20000000015 */
[----:B------:R-:W-:Y:S01]  /*3d90*/  FFMA R21, R14, R11, R22 ;  /* 0x0000000b0e157223 */ /* 0x000fe20000000016 */
[C---:B---3--:R-:W-:Y:S01]  /*3da0*/  FFMA R8, R18.reuse, R9, R19 ;  /* 0x0000000912087223 */ /* 0x048fe20000000013 */
[CC--:B------:R-:W-:Y:S01]  /*3db0*/  FFMA R28, R18.reuse, R10.reuse, R13 ;  /* 0x0000000a121c7223 */ /* 0x0c0fe2000000000d */
[-C--:B------:R-:W-:Y:S02]  /*3dc0*/  FFMA R20, R18, R11.reuse, R20 ;  /* 0x0000000b12147223 */ /* 0x080fe40000000014 */
[C---:B----4-:R-:W-:Y:S01]  /*3dd0*/  FFMA R19, R17.reuse, R10, R8 ;  /* 0x0000000a11137223 */ /* 0x050fe20000000008 */
[C---:B------:R-:W-:Y:S02]  /*3de0*/  FFMA R27, R17.reuse, R11, R28 ;  /* 0x0000000b111b7223 */ /* 0x040fe4000000001c */
[----:B------:R-:W0:Y:S02]  /*3df0*/  LDS.128 R8, [R3+0x1230] ;  /* 0x0012300003087984 */ /* 0x000e240000000c00 */
[C---:B0-----:R-:W-:Y:S01]  /*3e00*/  FFMA R13, R14.reuse, R10, R25 ;  /* 0x0000000a0e0d7223 */ /* 0x041fe20000000019 */
[----:B------:R-:W-:Y:S01]  /*3e10*/  FFMA R29, R14, R11, R26 ;  /* 0x0000000b0e1d7223 */ /* 0x000fe2000000001a */
[-C--:B------:R-:W-:Y:S01]  /*3e20*/  FFMA R26, R18, R8.reuse, R21 ;  /* 0x00000008121a7223 */ /* 0x080fe20000000015 */
[----:B------:R-:W-:-:S02]  /*3e30*/  FFMA R25, R17, R8, R20 ;  /* 0x0000000811197223 */ /* 0x000fc40000000014 */
[----:B------:R-:W0:Y:S01]  /*3e40*/  LDS.64 R20, [R3+0x1240] ;  /* 0x0012400003147984 */ /* 0x000e220000000a00 */
[C---:B------:R-:W-:Y:S01]  /*3e50*/  FFMA R22, R14.reuse, R8, R23 ;  /* 0x000000080e167223 */ /* 0x040fe20000000017 */
[----:B------:R-:W-:-:S03]  /*3e60*/  FFMA R23, R14, R9, R24 ;  /* 0x000000090e177223 */ /* 0x000fc60000000018 */
[CC--:B------:R-:W-:Y:S01]  /*3e70*/  FFMA R22, R18.reuse, R9.reuse, R22 ;  /* 0x0000000912167223 */ /* 0x0c0fe20000000016 */
[C---:B------:R-:W-:Y:S01]  /*3e80*/  FFMA R26, R17.reuse, R9, R26 ;  /* 0x00000009111a7223 */ /* 0x040fe2000000001a */
[CC--:B------:R-:W-:Y:S01]  /*3e90*/  FFMA R14, R18.reuse, R10.reuse, R23 ;  /* 0x0000000a120e7223 */ /* 0x0c0fe20000000017 */
[----:B------:R-:W1:Y:S01]  /*3ea0*/  LDS.64 R8, [R3+0x1308] ;  /* 0x0013080003087984 */ /* 0x000e620000000a00 */
[C---:B------:R-:W-:Y:S01]  /*3eb0*/  FFMA R23, R17.reuse, R10, R22 ;  /* 0x0000000a11177223 */ /* 0x040fe20000000016 */
[-C--:B------:R-:W-:Y:S02]  /*3ec0*/  FFMA R10, R18, R11.reuse, R13 ;  /* 0x0000000b120a7223 */ /* 0x080fe4000000000d */
[----:B------:R2:W3:Y:S01]  /*3ed0*/  LDG.E.CONSTANT R13, desc[UR10][R32.64] ;  /* 0x0000000a200d7981 */ /* 0x0004e2000c1e9900 */
[----:B------:R-:W-:-:S03]  /*3ee0*/  FFMA R22, R17, R11, R14 ;  /* 0x0000000b11167223 */ /* 0x000fc6000000000e */
[----:B------:R-:W4:Y:S01]  /*3ef0*/  LDG.E.CONSTANT R14, desc[UR10][R30.64] ;  /* 0x0000000a1e0e7981 */ /* 0x000f22000c1e9900 */
[----:B0-----:R-:W-:Y:S01]  /*3f00*/  FFMA R24, R18, R20, R29 ;  /* 0x0000001412187223 */ /* 0x001fe2000000001d */
[----:B------:R-:W-:-:S05]  /*3f10*/  IADD3 R29, PT, PT, R2, 0x1100, RZ ;  /* 0x00001100021d7810 */ /* 0x000fca0007ffe0ff */
[----:B------:R-:W-:-:S05]  /*3f20*/  IMAD.WIDE.U32 R28, R29, 0x4, R6 ;  /* 0x000000041d1c7825 */ /* 0x000fca00078e0006 */
[----:B------:R0:W4:Y:S01]  /*3f30*/  LDG.E.CONSTANT R18, desc[UR10][R28.64] ;  /* 0x0000000a1c127981 */ /* 0x000122000c1e9900 */
[C---:B------:R-:W-:Y:S01]  /*3f40*/  FFMA R24, R17.reuse, R21, R24 ;  /* 0x0000001511187223 */ /* 0x040fe20000000018 */
[C---:B-1----:R-:W-:Y:S01]  /*3f50*/  FFMA R8, R12.reuse, R8, R19 ;  /* 0x000000080c087223 */ /* 0x042fe20000000013 */
[----:B------:R-:W-:Y:S01]  /*3f60*/  FFMA R19, R17, R20, R10 ;  /* 0x0000001411137223 */ /* 0x000fe2000000000a */
[CC--:B------:R-:W-:Y:S02]  /*3f70*/  FFMA R27, R12.reuse, R9.reuse, R27 ;  /* 0x000000090c1b7223 */ /* 0x0c0fe4000000001b */
[C---:B------:R-:W-:Y:S02]  /*3f80*/  FFMA R17, R15.reuse, R9, R8 ;  /* 0x000000090f117223 */ /* 0x040fe40000000008 */
[----:B------:R-:W2:Y:S02]  /*3f90*/  LDS.128 R8, [R3+0x1310] ;  /* 0x0013100003087984 */ /* 0x000ea40000000c00 */
[-C--:B--2---:R-:W-:Y:S01]  /*3fa0*/  FFMA R32, R12, R8.reuse, R25 ;  /* 0x000000080c207223 */ /* 0x084fe20000000019 */
[CC--:B------:R-:W-:Y:S01]  /*3fb0*/  FFMA R27, R15.reuse, R8.reuse, R27 ;  /* 0x000000080f1b7223 */ /* 0x0c0fe2000000001b */
[----:B------:R-:W-:Y:S01]  /*3fc0*/  FFMA R20, R16, R8, R17 ;  /* 0x0000000810147223 */ /* 0x000fe20000000011 */
[CC--:B------:R-:W-:Y:S01]  /*3fd0*/  FFMA R8, R12.reuse, R9.reuse, R26 ;  /* 0x000000090c087223 */ /* 0x0c0fe2000000001a */
[----:B0-----:R-:W-:Y:S01]  /*3fe0*/  FFMA R28, R12, R10, R23 ;  /* 0x0000000a0c1c7223 */ /* 0x001fe20000000017 */
[----:B------:R-:W-:-:S02]  /*3ff0*/  FFMA R21, R15, R9, R32 ;  /* 0x000000090f157223 */ /* 0x000fc40000000020 */
[CC--:B------:R-:W-:Y:S01]  /*4000*/  FFMA R8, R15.reuse, R10.reuse, R8 ;  /* 0x0000000a0f087223 */ /* 0x0c0fe20000000008 */
[----:B------:R-:W-:Y:S01]  /*4010*/  FFMA R17, R15, R11, R28 ;  /* 0x0000000b0f117223 */ /* 0x000fe2000000001c */
[C---:B------:R-:W-:Y:S01]  /*4020*/  FFMA R26, R16.reuse, R9, R27 ;  /* 0x00000009101a7223 */ /* 0x040fe2000000001b */
        /* <DEDUP_REMOVED lines=10> */
[C---:B------:R-:W-:Y:S01]  /*40d0*/  FFMA R24, R15.reuse, R8, R22 ;  /* 0x000000080f187223 */ /* 0x040fe20000000016 */
[----:B------:R-:W2:Y:S01]  /*40e0*/  LDG.E.CONSTANT R12, desc[UR10][R34.64] ;  /* 0x0000000a220c7981 */ /* 0x000ea2000c1e9900 */
[C---:B------:R-:W-:Y:S01]  /*40f0*/  FFMA R19, R15.reuse, R9, R30 ;  /* 0x000000090f137223 */ /* 0x040fe2000000001e */
[----:B------:R-:W-:Y:S02]  /*4100*/  FFMA R30, R15, R10, R23 ;  /* 0x0000000a0f1e7223 */ /* 0x000fe40000000017 */
[----:B------:R-:W2:Y:S01]  /*4110*/  LDG.E.CONSTANT R15, desc[UR10][R36.64] ;  /* 0x0000000a240f7981 */ /* 0x000ea2000c1e9900 */
[----:B------:R-:W-:Y:S01]  /*4120*/  IADD3 R33, PT, PT, R2, 0x11c0, RZ ;  /* 0x000011c002217810 */ /* 0x000fe20007ffe0ff */
[----:B------:R-:W-:-:S04]  /*4130*/  FFMA R22, R16, R8, R17 ;  /* 0x0000000810167223 */ /* 0x000fc80000000011 */
[----:B------:R-:W-:-:S05]  /*4140*/  IMAD.WIDE.U32 R32, R33, 0x4, R6 ;  /* 0x0000000421207825 */ /* 0x000fca00078e0006 */
[----:B------:R-:W2:Y:S01]  /*4150*/  LDG.E.CONSTANT R17, desc[UR10][R32.64] ;  /* 0x0000000a20117981 */ /* 0x000ea2000c1e9900 */
[C---:B------:R-:W-:Y:S01]  /*4160*/  FFMA R24, R16.reuse, R9, R24 ;  /* 0x0000000910187223 */ /* 0x040fe20000000018 */
[C---:B------:R-:W-:Y:S01]  /*4170*/  FFMA R19, R16.reuse, R10, R19 ;  /* 0x0000000a10137223 */ /* 0x040fe20000000013 */
[----:B------:R-:W-:Y:S02]  /*4180*/  FFMA R16, R16, R11, R30 ;  /* 0x0000000b10107223 */ /* 0x000fe4000000001e */
[----:B------:R-:W3:Y:S02]  /*4190*/  LDS.128 R8, [R3+0x13f0] ;  /* 0x0013f00003087984 */ /* 0x000ee40000000c00 */
[C---:B---3--:R-:W-:Y:S01]  /*41a0*/  FFMA R23, R13.reuse, R8, R20 ;  /* 0x000000080d177223 */ /* 0x048fe20000000014 */
[CC--:B------:R-:W-:Y:S01]  /*41b0*/  FFMA R25, R13.reuse, R9.reuse, R26 ;  /* 0x000000090d197223 */ /* 0x0c0fe2000000001a */
[CC--:B------:R-:W-:Y:S02]  /*41c0*/  FFMA R21, R13.reuse, R10.reuse, R21 ;  /* 0x0000000a0d157223 */ /* 0x0c0fe40000000015 */
[C---:B----4-:R-:W-:Y:S01]  /*41d0*/  FFMA R23, R14.reuse, R9, R23 ;  /* 0x000000090e177223 */ /* 0x050fe20000000017 */
[----:B------:R-:W-:Y:S01]  /*41e0*/  FFMA R25, R14, R10, R25 ;  /* 0x0000000a0e197223 */ /* 0x000fe20000000019 */
[----:B------:R-:W-:-:S02]  /*41f0*/  FFMA R29, R13, R11, R28 ;  /* 0x0000000b0d1d7223 */ /* 0x000fc4000000001c */
[----:B------:R-:W-:Y:S01]  /*4200*/  FFMA R26, R18, R10, R23 ;  /* 0x0000000a121a7223 */ /* 0x000fe20000000017 */
[-C--:B------:R-:W-:Y:S01]  /*4210*/  FFMA R23, R14, R11.reuse, R21 ;  /* 0x0000000b0e177223 */ /* 0x080fe20000000015 */
[----:B------:R-:W-:Y:S02]  /*4220*/  FFMA R30, R18, R11, R25 ;  /* 0x0000000b121e7223 */ /* 0x000fe40000000019 */
[----:B------:R-:W0:Y:S02]  /*4230*/  LDS.128 R8, [R3+0x1400] ;  /* 0x0014000003087984 */ /* 0x000e240000000c00 */
[CC--:B0-----:R-:W-:Y:S01]  /*4240*/  FFMA R27, R13.reuse, R9.reuse, R24 ;  /* 0x000000090d1b7223 */ /* 0x0c1fe20000000018 */
[CC--:B------:R-:W-:Y:S01]  /*4250*/  FFMA R28, R13.reuse, R8.reuse, R22 ;  /* 0x000000080d1c7223 */ /* 0x0c0fe20000000016 */
[----:B------:R-:W-:Y:S01]  /*4260*/  FFMA R24, R14, R8, R29 ;  /* 0x000000080e187223 */ /* 0x000fe2000000001d */
[----:B------:R-:W-:Y:S01]  /*4270*/  FFMA R22, R13, R10, R19 ;  /* 0x0000000a0d167223 */ /* 0x000fe20000000013 */
[----:B------:R-:W-:Y:S01]  /*4280*/  FFMA R23, R18, R8, R23 ;  /* 0x0000000812177223 */ /* 0x000fe20000000017 */
[-C--:B------:R-:W-:Y:S01]  /*4290*/  FFMA R19, R14, R9.reuse, R28 ;  /* 0x000000090e137223 */ /* 0x080fe2000000001c */
[----:B------:R-:W-:-:S02]  /*42a0*/  FFMA R24, R18, R9, R24 ;  /* 0x0000000912187223 */ /* 0x000fc40000000018 */
[----:B------:R-:W0:Y:S01]  /*42b0*/  LDS.64 R8, [R3+0x1410] ;  /* 0x0014100003087984 */ /* 0x000e220000000a00 */
[-C--:B------:R-:W-:Y:S01]  /*42c0*/  FFMA R25, R13, R11.reuse, R16 ;  /* 0x0000000b0d197223 */ /* 0x080fe20000000010 */
[-C--:B------:R-:W-:Y:S01]  /*42d0*/  FFMA R28, R14, R10.reuse, R27 ;  /* 0x0000000a0e1c7223 */ /* 0x080fe2000000001b */
[----:B------:R-:W-:Y:S01]  /*42e0*/  FFMA R19, R18, R10, R19 ;  /* 0x0000000a12137223 */ /* 0x000fe20000000013 */
[-C--:B------:R-:W-:Y:S02]  /*42f0*/  FFMA R27, R14, R11.reuse, R22 ;  /* 0x0000000b0e1b7223 */ /* 0x080fe40000000016 */
[----:B------:R-:W-:Y:S01]  /*4300*/  FFMA R28, R18, R11, R28 ;  /* 0x0000000b121c7223 */ /* 0x000fe2000000001c */
[----:B------:R-:W-:-:S05]  /*4310*/  IADD3 R21, PT, PT, R2, 0x1200, RZ ;  /* 0x0000120002157810 */ /* 0x000fca0007ffe0ff */
[----:B------:R-:W-:-:S05]  /*4320*/  IMAD.WIDE.U32 R20, R21, 0x4, R6 ;  /* 0x0000000415147825 */ /* 0x000fca00078e0006 */
[----:B------:R-:W3:Y:S04]  /*4330*/  LDG.E.CONSTANT R13, desc[UR10][R20.64] ;  /* 0x0000000a140d7981 */ /* 0x000ee8000c1e9900 */
[----:B------:R-:W4:Y:S01]  /*4340*/  LDG.E.CONSTANT R16, desc[UR10][R20.64+0x100] ;  /* 0x0001000a14107981 */ /* 0x000f22000c1e9900 */
[-C--:B0-----:R-:W-:Y:S01]  /*4350*/  FFMA R10, R14, R8.reuse, R25 ;  /* 0x000000080e0a7223 */ /* 0x081fe20000000019 */
[C---:B------:R-:W-:Y:S02]  /*4360*/  FFMA R22, R18.reuse, R8, R27 ;  /* 0x0000000812167223 */ /* 0x040fe4000000001b */
[----:B------:R-:W4:Y:S01]  /*4370*/  LDG.E.CONSTANT R14, desc[UR10][R20.64+0x200] ;  /* 0x0002000a140e7981 */ /* 0x000f22000c1e9900 */
[----:B------:R-:W-:-:S03]  /*4380*/  FFMA R18, R18, R9, R10 ;  /* 0x0000000912127223 */ /* 0x000fc6000000000a */
[----:B------:R-:W2:Y:S02]  /*4390*/  LDS.64 R8, [R3+0x14d8] ;  /* 0x0014d80003087984 */ /* 0x000ea40000000a00 */
[C---:B--2---:R-:W-:Y:S01]  /*43a0*/  FFMA R11, R15.reuse, R8, R26 ;  /* 0x000000080f0b7223 */ /* 0x044fe2000000001a */
[----:B------:R-:W-:-:S03]  /*43b0*/  FFMA R25, R15, R9, R30 ;  /* 0x000000090f197223 */ /* 0x000fc6000000001e */
[C---:B------:R-:W-:Y:S02]  /*43c0*/  FFMA R26, R12.reuse, R9, R11 ;  /* 0x000000090c1a7223 */ /* 0x040fe4000000000b */
[----:B------:R-:W0:Y:S02]  /*43d0*/  LDS.128 R8, [R3+0x14e0] ;  /* 0x0014e00003087984 */ /* 0x000e240000000c00 */
[CC--:B0-----:R-:W-:Y:S01]  /*43e0*/  FFMA R30, R12.reuse, R8.reuse, R25 ;  /* 0x000000080c1e7223 */ /* 0x0c1fe20000000019 */
[CC--:B------:R-:W-:Y:S01]  /*43f0*/  FFMA R25, R15.reuse, R9.reuse, R24 ;  /* 0x000000090f197223 */ /* 0x0c0fe20000000018 */
[-C--:B------:R-:W-:Y:S01]  /*4400*/  FFMA R23, R15, R8.reuse, R23 ;  /* 0x000000080f177223 */ /* 0x080fe20000000017 */
[C---:B------:R-:W-:Y:S01]  /*4410*/  FFMA R26, R17.reuse, R8, R26 ;  /* 0x00000008111a7223 */ /* 0x040fe2000000001a */
[-C--:B------:R-:W-:Y:S01]  /*4420*/  FFMA R24, R17, R9.reuse, R30 ;  /* 0x0000000911187223 */ /* 0x080fe2000000001e */
[CC--:B------:R-:W-:Y:S01]  /*4430*/  FFMA R8, R12.reuse, R10.reuse, R25 ;  /* 0x0000000a0c087223 */ /* 0x0c0fe20000000019 */
[C---:B------:R-:W-:Y:S01]  /*4440*/  FFMA R23, R12.reuse, R9, R23 ;  /* 0x000000090c177223 */ /* 0x040fe20000000017 */
[CC--:B------:R-:W-:Y:S01]  /*4450*/  FFMA R30, R15.reuse, R10.reuse, R19 ;  /* 0x0000000a0f1e7223 */ /* 0x0c0fe20000000013 */
[-C--:B------:R-:W-:Y:S01]  /*4460*/  FFMA R19, R15, R11.reuse, R28 ;  /* 0x0000000b0f137223 */ /* 0x080fe2000000001c */
[CC--:B------:R-:W-:Y:S01]  /*4470*/  FFMA R28, R17.reuse, R11.reuse, R8 ;  /* 0x0000000b111c7223 */ /* 0x0c0fe20000000008 */
[----:B------:R-:W-:Y:S01]  /*4480*/  FFMA R23, R17, R10, R23 ;  /* 0x0000000a11177223 */ /* 0x000fe20000000017 */
[----:B------:R-:W-:-:S02]  /*4490*/  FFMA R30, R12, R11, R30 ;  /* 0x0000000b0c1e7223 */ /* 0x000fc4000000001e */
[----:B------:R-:W0:Y:S02]  /*44a0*/  LDS.128 R8, [R3+0x14f0] ;  /* 0x0014f00003087984 */ /* 0x000e240000000c00 */
[CC--:B0-----:R-:W-:Y:S01]  /*44b0*/  FFMA R25, R15.reuse, R8.reuse, R22 ;  /* 0x000000080f197223 */ /* 0x0c1fe20000000016 */
[-C--:B------:R-:W-:Y:S01]  /*44c0*/  FFMA R15, R15, R9.reuse, R18 ;  /* 0x000000090f0f7223 */ /* 0x080fe20000000012 */
[C---:B------:R-:W-:Y:S02]  /*44d0*/  FFMA R22, R12.reuse, R8, R19 ;  /* 0x000000080c167223 */ /* 0x040fe40000000013 */
[CC--:B------:R-:W-:Y:S01]  /*44e0*/  FFMA R19, R12.reuse, R9.reuse, R25 ;  /* 0x000000090c137223 */ /* 0x0c0fe20000000019 */
[----:B------:R-:W-:Y:S02]  /*44f0*/  FFMA R32, R12, R10, R15 ;  /* 0x0000000a0c207223 */ /* 0x000fe4000000000f */
[----:B------:R-:W2:Y:S04]  /*4500*/  LDG.E.CONSTANT R12, desc[UR10][R20.64+0x300] ;  /* 0x0003000a140c7981 */ /* 0x000ea8000c1e9900 */
[----:B------:R-:W2:Y:S01]  /*4510*/  LDG.E.CONSTANT R15, desc[UR10][R20.64+0x400] ;  /* 0x0004000a140f7981 */ /* 0x000ea2000c1e9900 */
[C---:B------:R-:W-:Y:S01]  /*4520*/  FFMA R18, R17.reuse, R8, R30 ;  /* 0x0000000811127223 */ /* 0x040fe2000000001e */
[C---:B------:R-:W-:Y:S01]  /*4530*/  FFMA R22, R17.reuse, R9, R22 ;  /* 0x0000000911167223 */ /* 0x040fe20000000016 */
[C---:B------:R-:W-:Y:S01]  /*4540*/  FFMA R19, R17.reuse, R10, R19 ;  /* 0x0000000a11137223 */ /* 0x040fe20000000013 */
[----:B------:R-:W-:-:S02]  /*4550*/  FFMA R30, R17, R11, R32 ;  /* 0x0000000b111e7223 */ /* 0x000fc40000000020 */
[----:B------:R-:W2:Y:S04]  /*4560*/  LDG.E.CONSTANT R17, desc[UR10][R20.64+0x500] ;  /* 0x0005000a14117981 */ /* 0x000ea8000c1e9900 */
        /* <DEDUP_REMOVED lines=12> */
[C---:B------:R-:W-:Y:S01]  /*4630*/  FFMA R33, R16.reuse, R8, R33 ;  /* 0x0000000810217223 */ /* 0x040fe20000000021 */
[C---:B------:R-:W-:Y:S01]  /*4640*/  FFMA R18, R13.reuse, R10, R19 ;  /* 0x0000000a0d127223 */ /* 0x040fe20000000013 */
[-C--:B------:R-:W-:Y:S01]  /*4650*/  FFMA R31, R13, R9.reuse, R22 ;  /* 0x000000090d1f7223 */ /* 0x080fe20000000016 */
[-C--:B------:R-:W-:Y:S01]  /*4660*/  FFMA R19, R16, R9.reuse, R24 ;  /* 0x0000000910137223 */ /* 0x080fe20000000018 */
[C---:B------:R-:W-:Y:S01]  /*4670*/  FFMA R25, R14.reuse, R8, R25 ;  /* 0x000000080e197223 */ /* 0x040fe20000000019 */
[----:B------:R-:W-:-:S02]  /*4680*/  FFMA R24, R14, R9, R33 ;  /* 0x000000090e187223 */ /* 0x000fc40000000021 */
[----:B------:R-:W0:Y:S01]  /*4690*/  LDS.64 R8, [R3+0x15e0] ;  /* 0x0015e00003087984 */ /* 0x000e220000000a00 */
[-C--:B------:R-:W-:Y:S01]  /*46a0*/  FFMA R22, R16, R10.reuse, R31 ;  /* 0x0000000a10167223 */ /* 0x080fe2000000001f */
[-C--:B------:R-:W-:Y:S01]  /*46b0*/  FFMA R29, R13, R11.reuse, R30 ;  /* 0x0000000b0d1d7223 */ /* 0x080fe2000000001e */
[----:B------:R-:W-:Y:S01]  /*46c0*/  FFMA R19, R14, R10, R19 ;  /* 0x0000000a0e137223 */ /* 0x000fe20000000013 */
[-C--:B------:R-:W-:Y:S01]  /*46d0*/  FFMA R31, R16, R11.reuse, R18 ;  /* 0x0000000b101f7223 */ /* 0x080fe20000000012 */
[----:B------:R-:W-:Y:S01]  /*46e0*/  FFMA R22, R14, R11, R22 ;  /* 0x0000000b0e167223 */ /* 0x000fe20000000016 */
[----:B------:R-:W-:Y:S01]  /*46f0*/  IADD3 R33, PT, PT, R2, 0x1400, RZ ;  /* 0x0000140002217810 */ /* 0x000fe20007ffe0ff */
[----:B------:R-:W2:Y:S04]  /*4700*/  LDS.64 R10, [R3+0x16a8] ;  /* 0x0016a800030a7984 */ /* 0x000ea80000000a00 */
[----:B------:R-:W3:Y:S01]  /*4710*/  LDG.E.CONSTANT R13, desc[UR10][R20.64+0x600] ;  /* 0x0006000a140d7981 */ /* 0x000ee2000c1e9900 */
[----:B------:R-:W-:-:S05]  /*4720*/  IMAD.WIDE.U32 R32, R33, 0x4, R6 ;  /* 0x0000000421207825 */ /* 0x000fca00078e0006 */
[----:B------:R-:W4:Y:S01]  /*4730*/  LDG.E.CONSTANT R18, desc[UR10][R32.64] ;  /* 0x0000000a20127981 */ /* 0x000f22000c1e9900 */
[----:B0-----:R-:W-:-:S03]  /*4740*/  FFMA R26, R16, R8, R29 ;  /* 0x00000008101a7223 */ /* 0x001fc6000000001d */
[----:B------:R0:W4:Y:S01]  /*4750*/  LDG.E.CONSTANT R16, desc[UR10][R20.64+0x700] ;  /* 0x0007000a14107981 */ /* 0x000122000c1e9900 */
[----:B--2---:R-:W-:Y:S01]  /*4760*/  FFMA R10, R12, R10, R23 ;  /* 0x0000000a0c0a7223 */ /* 0x004fe20000000017 */
[C---:B------:R-:W-:Y:S01]  /*4770*/  FFMA R23, R14.reuse, R8, R31 ;  /* 0x000000080e177223 */ /* 0x040fe2000000001f */
[----:B------:R-:W-:Y:S01]  /*4780*/  FFMA R14, R14, R9, R26 ;  /* 0x000000090e0e7223 */ /* 0x000fe2000000001a */
[CC--:B------:R-:W-:Y:S01]  /*4790*/  FFMA R27, R12.reuse, R11.reuse, R27 ;  /* 0x0000000b0c1b7223 */ /* 0x0c0fe2000000001b */
[C---:B------:R-:W-:Y:S02]  /*47a0*/  FFMA R28, R15.reuse, R11, R10 ;  /* 0x0000000b0f1c7223 */ /* 0x040fe4000000000a */
[----:B------:R-:W1:Y:S02]  /*47b0*/  LDS.128 R8, [R3+0x16b0] ;  /* 0x0016b00003087984 */ /* 0x000e640000000c00 */
[CC--:B-1----:R-:W-:Y:S01]  /*47c0*/  FFMA R26, R12.reuse, R8.reuse, R25 ;  /* 0x000000080c1a7223 */ /* 0x0c2fe20000000019 */
[-C--:B0-----:R-:W-:Y:S01]  /*47d0*/  FFMA R20, R15, R8.reuse, R27 ;  /* 0x000000080f147223 */ /* 0x081fe2000000001b */
[----:B------:R-:W-:Y:S01]  /*47e0*/  FFMA R28, R17, R8, R28 ;  /* 0x00000008111c7223 */ /* 0x000fe2000000001c */
[CC--:B------:R-:W-:Y:S01]  /*47f0*/  FFMA R8, R12.reuse, R9.reuse, R24 ;  /* 0x000000090c087223 */ /* 0x0c0fe20000000018 */
[----:B------:R-:W-:Y:S01]  /*4800*/  FFMA R30, R12, R10, R19 ;  /* 0x0000000a0c1e7223 */ /* 0x000fe20000000013 */
[----:B------:R-:W-:-:S02]  /*4810*/  FFMA R26, R15, R9, R26 ;  /* 0x000000090f1a7223 */ /* 0x000fc4000000001a */
[-C--:B------:R-:W-:Y:S01]  /*4820*/  FFMA R8, R15, R10.reuse, R8 ;  /* 0x0000000a0f087223 */ /* 0x080fe20000000008 */
[----:B------:R-:W-:Y:S01]  /*4830*/  FFMA R24, R17, R9, R20 ;  /* 0x0000000911187223 */ /* 0x000fe20000000014 */
[-C--:B------:R-:W-:Y:S01]  /*4840*/  FFMA R20, R12, R11.reuse, R22 ;  /* 0x0000000b0c147223 */ /* 0x080fe20000000016 */
[-C--:B------:R-:W-:Y:S01]  /*4850*/  FFMA R22, R15, R11.reuse, R30 ;  /* 0x0000000b0f167223 */ /* 0x080fe2000000001e */
[C---:B------:R-:W-:Y:S01]  /*4860*/  FFMA R19, R17.reuse, R10, R26 ;  /* 0x0000000a11137223 */ /* 0x040fe2000000001a */
[----:B------:R-:W-:Y:S02]  /*4870*/  FFMA R30, R17, R11, R8 ;  /* 0x0000000b111e7223 */ /* 0x000fe40000000008 */
[----:B------:R-:W0:Y:S01]  /*4880*/  LDS.128 R8, [R3+0x16c0] ;  /* 0x0016c00003087984 */ /* 0x000e220000000c00 */
[----:B------:R-:W-:Y:S01]  /*4890*/  IADD3 R25, PT, PT, R2, 0x1440, RZ ;  /* 0x0000144002197810 */ /* 0x000fe20007ffe0ff */
[CC--:B0-----:R-:W-:Y:S01]  /*48a0*/  FFMA R32, R12.reuse, R8.reuse, R23 ;  /* 0x000000080c207223 */ /* 0x0c1fe20000000017 */
[----:B------:R-:W-:Y:S01]  /*48b0*/  FFMA R21, R12, R9, R14 ;  /* 0x000000090c157223 */ /* 0x000fe2000000000e */
[----:B------:R-:W-:-:S02]  /*48c0*/  FFMA R26, R15, R8, R20 ;  /* 0x000000080f1a7223 */ /* 0x000fc40000000014 */
[C---:B------:R-:W-:Y:S01]  /*48d0*/  FFMA R23, R15.reuse, R9, R32 ;  /* 0x000000090f177223 */ /* 0x040fe20000000020 */
[----:B------:R-:W-:Y:S01]  /*48e0*/  FFMA R32, R15, R10, R21 ;  /* 0x0000000a0f207223 */ /* 0x000fe20000000015 */
[----:B------:R-:W-:-:S05]  /*48f0*/  IMAD.WIDE.U32 R20, R25, 0x4, R6 ;  /* 0x0000000419147825 */ /* 0x000fca00078e0006 */
[----:B------:R-:W2:Y:S04]  /*4900*/  LDG.E.CONSTANT R12, desc[UR10][R20.64] ;  /* 0x0000000a140c7981 */ /* 0x000ea8000c1e9900 */
[----:B------:R-:W2:Y:S01]  /*4910*/  LDG.E.CONSTANT R14, desc[UR10][R20.64+0x100] ;  /* 0x0001000a140e7981 */ /* 0x000ea2000c1e9900 */
[C---:B------:R-:W-:Y:S01]  /*4920*/  FFMA R22, R17.reuse, R8, R22 ;  /* 0x0000000811167223 */ /* 0x040fe20000000016 */
[C---:B------:R-:W-:Y:S01]  /*4930*/  FFMA R26, R17.reuse, R9, R26 ;  /* 0x00000009111a7223 */ /* 0x040fe2000000001a */
[C---:B------:R-:W-:Y:S01]  /*4940*/  FFMA R15, R17.reuse, R10, R23 ;  /* 0x0000000a110f7223 */ /* 0x040fe20000000017 */
[----:B------:R-:W-:Y:S02]  /*4950*/  FFMA R32, R17, R11, R32 ;  /* 0x0000000b11207223 */ /* 0x000fe40000000020 */
[----:B------:R-:W2:Y:S04]  /*4960*/  LDG.E.CONSTANT R17, desc[UR10][R20.64+0x200] ;  /* 0x0002000a14117981 */ /* 0x000ea8000c1e9900 */
[----:B------:R-:W3:Y:S02]  /*4970*/  LDS.128 R8, [R3+0x1790] ;  /* 0x0017900003087984 */ /* 0x000ee40000000c00 */
[C---:B---3--:R-:W-:Y:S01]  /*4980*/  FFMA R23, R13.reuse, R8, R28 ;  /* 0x000000080d177223 */ /* 0x048fe2000000001c */
[C---:B------:R-:W-:Y:S01]  /*4990*/  FFMA R25, R13.reuse, R9, R24 ;  /* 0x000000090d197223 */ /* 0x040fe20000000018 */
[CC--:B------:R-:W-:Y:S01]  /*49a0*/  FFMA R19, R13.reuse, R10.reuse, R19 ;  /* 0x0000000a0d137223 */ /* 0x0c0fe20000000013 */
[----:B------:R-:W-:Y:S01]  /*49b0*/  FFMA R29, R13, R11, R30 ;  /* 0x0000000b0d1d7223 */ /* 0x000fe2000000001e */
[C---:B----4-:R-:W-:Y:S01]  /*49c0*/  FFMA R23, R16.reuse, R9, R23 ;  /* 0x0000000910177223 */ /* 0x050fe20000000017 */
[C---:B------:R-:W-:Y:S01]  /*49d0*/  FFMA R24, R16.reuse, R10, R25 ;  /* 0x0000000a10187223 */ /* 0x040fe20000000019 */
[----:B------:R-:W-:-:S02]  /*49e0*/  FFMA R25, R16, R11, R19 ;  /* 0x0000000b10197223 */ /* 0x000fc40000000013 */
[C---:B------:R-:W-:Y:S01]  /*49f0*/  FFMA R27, R18.reuse, R10, R23 ;  /* 0x0000000a121b7223 */ /* 0x040fe20000000017 */
[----:B------:R-:W-:Y:S02]  /*4a00*/  FFMA R24, R18, R11, R24 ;  /* 0x0000000b12187223 */ /* 0x000fe40000000018 */
[----:B------:R-:W0:Y:S02]  /*4a10*/  LDS.128 R8, [R3+0x17a0] ;  /* 0x0017a00003087984 */ /* 0x000e240000000c00 */
[C---:B0-----:R-:W-:Y:S01]  /*4a20*/  FFMA R19, R13.reuse, R9, R26 ;  /* 0x000000090d137223 */ /* 0x041fe2000000001a */
[CC--:B------:R-:W-:Y:S01]  /*4a30*/  FFMA R28, R13.reuse, R8.reuse, R22 ;  /* 0x000000080d1c7223 */ /* 0x0c0fe20000000016 */
[----:B------:R-:W-:Y:S01]  /*4a40*/  FFMA R26, R16, R8, R29 ;  /* 0x00000008101a7223 */ /* 0x000fe2000000001d */
[C---:B------:R-:W-:Y:S01]  /*4a50*/  FFMA R22, R13.reuse, R10, R15 ;  /* 0x0000000a0d167223 */ /* 0x040fe2000000000f */
[----:B------:R-:W-:Y:S01]  /*4a60*/  FFMA R23, R13, R11, R32 ;  /* 0x0000000b0d177223 */ /* 0x000fe20000000020 */
[----:B------:R-:W-:Y:S01]  /*4a70*/  FFMA R25, R18, R8, R25 ;  /* 0x0000000812197223 */ /* 0x000fe20000000019 */
[-C--:B------:R-:W-:Y:S01]  /*4a80*/  FFMA R13, R16, R9.reuse, R28 ;  /* 0x00000009100d7223 */ /* 0x080fe2000000001c */
[----:B------:R-:W-:-:S02]  /*4a90*/  FFMA R26, R18, R9, R26 ;  /* 0x00000009121a7223 */ /* 0x000fc4000000001a */
[----:B------:R-:W0:Y:S01]  /*4aa0*/  LDS.64 R8, [R3+0x17b0] ;  /* 0x0017b00003087984 */ /* 0x000e220000000a00 */
[-C--:B------:R-:W-:Y:S01]  /*4ab0*/  FFMA R15, R16, R10.reuse, R19 ;  /* 0x0000000a100f7223 */ /* 0x080fe20000000013 */
[----:B------:R-:W-:Y:S01]  /*4ac0*/  FFMA R19, R18, R10, R13 ;  /* 0x0000000a12137223 */ /* 0x000fe2000000000d */
[-C--:B------:R-:W-:Y:S01]  /*4ad0*/  FFMA R29, R16, R11.reuse, R22 ;  /* 0x0000000b101d7223 */ /* 0x080fe20000000016 */
[----:B------:R-:W3:Y:S01]  /*4ae0*/  LDG.E.CONSTANT R13, desc[UR10][R20.64+0x300] ;  /* 0x0003000a140d7981 */ /* 0x000ee2000c1e9900 */
[----:B------:R-:W-:-:S03]  /*4af0*/  FFMA R22, R18, R11, R15 ;  /* 0x0000000b12167223 */ /* 0x000fc6000000000f */
        /* <DEDUP_REMOVED lines=8> */
[----:B------:R-:W-:Y:S02]  /*4b80*/  FFMA R24, R14, R9, R11 ;  /* 0x000000090e187223 */ /* 0x000fe4000000000b */
[----:B------:R-:W0:Y:S02]  /*4b90*/  LDS.128 R8, [R3+0x1880] ;  /* 0x0018800003087984 */ /* 0x000e240000000c00 */
[-C--:B0-----:R-:W-:Y:S01]  /*4ba0*/  FFMA R25, R12, R8.reuse, R25 ;  /* 0x000000080c197223 */ /* 0x081fe20000000019 */
[-C--:B------:R-:W-:Y:S01]  /*4bb0*/  FFMA R28, R14, R8.reuse, R27 ;  /* 0x000000080e1c7223 */ /* 0x080fe2000000001b */
[-C--:B------:R-:W-:Y:S01]  /*4bc0*/  FFMA R27, R12, R9.reuse, R26 ;  /* 0x000000090c1b7223 */ /* 0x080fe2000000001a */
[C---:B------:R-:W-:Y:S01]  /*4bd0*/  FFMA R24, R17.reuse, R8, R24 ;  /* 0x0000000811187223 */ /* 0x040fe20000000018 */
[-C--:B------:R-:W-:Y:S01]  /*4be0*/  FFMA R25, R14, R9.reuse, R25 ;  /* 0x000000090e197223 */ /* 0x080fe20000000019 */
[C---:B------:R-:W-:Y:S01]  /*4bf0*/  FFMA R26, R17.reuse, R9, R28 ;  /* 0x00000009111a7223 */ /* 0x040fe2000000001c */
[-C--:B------:R-:W-:Y:S01]  /*4c00*/  FFMA R8, R12, R10.reuse, R19 ;  /* 0x0000000a0c087223 */ /* 0x080fe20000000013 */
[-C--:B------:R-:W-:Y:S01]  /*4c10*/  FFMA R28, R14, R10.reuse, R27 ;  /* 0x0000000a0e1c7223 */ /* 0x080fe2000000001b */
[C---:B------:R-:W-:Y:S01]  /*4c20*/  FFMA R19, R17.reuse, R10, R25 ;  /* 0x0000000a11137223 */ /* 0x040fe20000000019 */
[-C--:B------:R-:W-:Y:S01]  /*4c30*/  FFMA R25, R12, R11.reuse, R22 ;  /* 0x0000000b0c197223 */ /* 0x080fe20000000016 */
[-C--:B------:R-:W-:Y:S01]  /*4c40*/  FFMA R22, R14, R11.reuse, R8 ;  /* 0x0000000b0e167223 */ /* 0x080fe20000000008 */
[----:B------:R-:W-:-:S02]  /*4c50*/  FFMA R28, R17, R11, R28 ;  /* 0x0000000b111c7223 */ /* 0x000fc4000000001c */
[----:B------:R-:W0:Y:S02]  /*4c60*/  LDS.128 R8, [R3+0x1890] ;  /* 0x0018900003087984 */ /* 0x000e240000000c00 */
[CC--:B0-----:R-:W-:Y:S01]  /*4c70*/  FFMA R23, R12.reuse, R8.reuse, R23 ;  /* 0x000000080c177223 */ /* 0x0c1fe20000000017 */
[-C--:B------:R-:W-:Y:S02]  /*4c80*/  FFMA R27, R12, R9.reuse, R18 ;  /* 0x000000090c1b7223 */ /* 0x080fe40000000012 */
[----:B------:R-:W2:Y:S01]  /*4c90*/  LDG.E.CONSTANT R18, desc[UR10][R20.64+0x600] ;  /* 0x0006000a14127981 */ /* 0x000ea2000c1e9900 */
[C---:B------:R-:W-:Y:S01]  /*4ca0*/  FFMA R30, R14.reuse, R8, R25 ;  /* 0x000000080e1e7223 */ /* 0x040fe20000000019 */
[CC--:B------:R-:W-:Y:S01]  /*4cb0*/  FFMA R23, R14.reuse, R9.reuse, R23 ;  /* 0x000000090e177223 */ /* 0x0c0fe20000000017 */
[----:B------:R-:W-:Y:S01]  /*4cc0*/  FFMA R32, R14, R10, R27 ;  /* 0x0000000a0e207223 */ /* 0x000fe2000000001b */
[----:B------:R-:W2:Y:S04]  /*4cd0*/  LDG.E.CONSTANT R12, desc[UR10][R20.64+0x800] ;  /* 0x0008000a140c7981 */ /* 0x000ea8000c1e9900 */
[----:B------:R0:W2:Y:S01]  /*4ce0*/  LDG.E.CONSTANT R14, desc[UR10][R20.64+0x700] ;  /* 0x0007000a140e7981 */ /* 0x0000a2000c1e9900 */
[C---:B------:R-:W-:Y:S01]  /*4cf0*/  FFMA R22, R17.reuse, R8, R22 ;  /* 0x0000000811167223 */ /* 0x040fe20000000016 */
[C---:B------:R-:W-:Y:S01]  /*4d00*/  FFMA R30, R17.reuse, R9, R30 ;  /* 0x00000009111e7223 */ /* 0x040fe2000000001e */
[C---:B------:R-:W-:Y:S01]  /*4d10*/  FFMA R23, R17.reuse, R10, R23 ;  /* 0x0000000a11177223 */ /* 0x040fe20000000017 */
[----:B------:R-:W-:-:S02]  /*4d20*/  FFMA R32, R17, R11, R32 ;  /* 0x0000000b11207223 */ /* 0x000fc40000000020 */
[----:B------:R-:W3:Y:S04]  /*4d30*/  LDS.128 R8, [R3+0x1960] ;  /* 0x0019600003087984 */ /* 0x000ee80000000c00 */
[----:B0-----:R-:W-:Y:S01]  /*4d40*/  LDS.64 R20, [R3+0x1980] ;  /* 0x0019800003147984 */ /* 0x001fe20000000a00 */
[C---:B---3--:R-:W-:Y:S01]  /*4d50*/  FFMA R8, R13.reuse, R8, R24 ;  /* 0x000000080d087223 */ /* 0x048fe20000000018 */
[----:B------:R-:W-:-:S03]  /*4d60*/  FFMA R26, R13, R9, R26 ;  /* 0x000000090d1a7223 */ /* 0x000fc6000000001a */
[----:B----4-:R-:W-:Y:S01]  /*4d70*/  FFMA R27, R15, R9, R8 ;  /* 0x000000090f1b7223 */ /* 0x010fe20000000008 */
[-C--:B------:R-:W-:Y:S01]  /*4d80*/  FFMA R8, R13, R10.reuse, R19 ;  /* 0x0000000a0d087223 */ /* 0x080fe20000000013 */
[-C--:B------:R-:W-:Y:S01]  /*4d90*/  FFMA R26, R15, R10.reuse, R26 ;  /* 0x0000000a0f1a7223 */ /* 0x080fe2000000001a */
[-C--:B------:R-:W-:Y:S02]  /*4da0*/  FFMA R28, R13, R11.reuse, R28 ;  /* 0x0000000b0d1c7223 */ /* 0x080fe4000000001c */
[-C--:B------:R-:W-:Y:S01]  /*4db0*/  FFMA R25, R15, R11.reuse, R8 ;  /* 0x0000000b0f197223 */ /* 0x080fe20000000008 */
[C---:B------:R-:W-:Y:S01]  /*4dc0*/  FFMA R27, R16.reuse, R10, R27 ;  /* 0x0000000a101b7223 */ /* 0x040fe2000000001b */
[----:B------:R-:W-:Y:S02]  /*4dd0*/  FFMA R26, R16, R11, R26 ;  /* 0x0000000b101a7223 */ /* 0x000fe4000000001a */
[----:B------:R-:W0:Y:S01]  /*4de0*/  LDS.128 R8, [R3+0x1970] ;  /* 0x0019700003087984 */ /* 0x000e220000000c00 */
[----:B------:R-:W-:Y:S01]  /*4df0*/  IADD3 R29, PT, PT, R2, 0x1680, RZ ;  /* 0x00001680021d7810 */ /* 0x000fe20007ffe0ff */
[-C--:B0-----:R-:W-:Y:S01]  /*4e00*/  FFMA R22, R13, R8.reuse, R22 ;  /* 0x000000080d167223 */ /* 0x081fe20000000016 */
[----:B------:R-:W-:Y:S01]  /*4e10*/  FFMA R28, R15, R8, R28 ;  /* 0x000000080f1c7223 */ /* 0x000fe2000000001c */
[C---:B------:R-:W-:Y:S01]  /*4e20*/  FFMA R24, R13.reuse, R10, R23 ;  /* 0x0000000a0d187223 */ /* 0x040fe20000000017 */
[-C--:B------:R-:W-:Y:S01]  /*4e30*/  FFMA R17, R13, R9.reuse, R30 ;  /* 0x000000090d117223 */ /* 0x080fe2000000001e */
[-C--:B------:R-:W-:Y:S01]  /*4e40*/  FFMA R23, R15, R9.reuse, R22 ;  /* 0x000000090f177223 */ /* 0x080fe20000000016 */
[C---:B------:R-:W-:Y:S01]  /*4e50*/  FFMA R25, R16.reuse, R8, R25 ;  /* 0x0000000810197223 */ /* 0x040fe20000000019 */
[----:B------:R-:W-:-:S02]  /*4e60*/  FFMA R22, R16, R9, R28 ;  /* 0x0000000910167223 */ /* 0x000fc4000000001c */
[----:B------:R-:W2:Y:S01]  /*4e70*/  LDS.64 R8, [R3+0x1a48] ;  /* 0x001a480003087984 */ /* 0x000ea20000000a00 */
[----:B------:R-:W-:Y:S01]  /*4e80*/  FFMA R17, R15, R10, R17 ;  /* 0x0000000a0f117223 */ /* 0x000fe20000000011 */
[----:B------:R-:W-:-:S04]  /*4e90*/  IMAD.WIDE.U32 R28, R29, 0x4, R6 ;  /* 0x000000041d1c7825 */ /* 0x000fc800078e0006 */
[-C--:B------:R-:W-:Y:S01]  /*4ea0*/  FFMA R19, R15, R11.reuse, R24 ;  /* 0x0000000b0f137223 */ /* 0x080fe20000000018 */
[-C--:B------:R-:W-:Y:S02]  /*4eb0*/  FFMA R24, R16, R11.reuse, R17 ;  /* 0x0000000b10187223 */ /* 0x080fe40000000011 */
[----:B------:R-:W3:Y:S01]  /*4ec0*/  LDG.E.CONSTANT R17, desc[UR10][R28.64] ;  /* 0x0000000a1c117981 */ /* 0x000ee2000c1e9900 */
[----:B------:R-:W-:-:S03]  /*4ed0*/  FFMA R32, R13, R11, R32 ;  /* 0x0000000b0d207223 */ /* 0x000fc60000000020 */
[----:B------:R-:W4:Y:S01]  /*4ee0*/  LDG.E.CONSTANT R13, desc[UR10][R28.64+0x100] ;  /* 0x0001000a1c0d7981 */ /* 0x000f22000c1e9900 */
[----:B------:R-:W-:-:S03]  /*4ef0*/  FFMA R32, R15, R20, R32 ;  /* 0x000000140f207223 */ /* 0x000fc60000000020 */
[----:B------:R-:W4:Y:S01]  /*4f00*/  LDG.E.CONSTANT R15, desc[UR10][R28.64+0x200] ;  /* 0x0002000a1c0f7981 */ /* 0x000f22000c1e9900 */
[C---:B------:R-:W-:Y:S01]  /*4f10*/  FFMA R23, R16.reuse, R10, R23 ;  /* 0x0000000a10177223 */ /* 0x040fe20000000017 */
[C---:B------:R-:W-:Y:S01]  /*4f20*/  FFMA R19, R16.reuse, R20, R19 ;  /* 0x0000001410137223 */ /* 0x040fe20000000013 */
[----:B------:R-:W-:Y:S01]  /*4f30*/  FFMA R16, R16, R21, R32 ;  /* 0x0000001510107223 */ /* 0x000fe20000000020 */
        /* <DEDUP_REMOVED lines=9> */
[-C--:B------:R-:W-:Y:S01]  /*4fd0*/  FFMA R8, R18, R10.reuse, R23 ;  /* 0x0000000a12087223 */ /* 0x080fe20000000017 */
[-C--:B------:R-:W-:Y:S01]  /*4fe0*/  FFMA R27, R14, R10.reuse, R27 ;  /* 0x0000000a0e1b7223 */ /* 0x080fe2000000001b */
[C---:B------:R-:W-:Y:S01]  /*4ff0*/  FFMA R22, R12.reuse, R9, R21 ;  /* 0x000000090c167223 */ /* 0x040fe20000000015 */
[----:B------:R-:W-:Y:S01]  /*5000*/  FFMA R21, R12, R10, R25 ;  /* 0x0000000a0c157223 */ /* 0x000fe20000000019 */
[-C--:B------:R-:W-:Y:S01]  /*5010*/  FFMA R23, R18, R11.reuse, R24 ;  /* 0x0000000b12177223 */ /* 0x080fe20000000018 */
[-C--:B------:R-:W-:Y:S01]  /*5020*/  FFMA R25, R14, R11.reuse, R8 ;  /* 0x0000000b0e197223 */ /* 0x080fe20000000008 */
[----:B------:R-:W-:-:S02]  /*5030*/  FFMA R24, R12, R11, R27 ;  /* 0x0000000b0c187223 */ /* 0x000fc4000000001b */
[----:B------:R-:W0:Y:S02]  /*5040*/  LDS.128 R8, [R3+0x1a60] ;  /* 0x001a600003087984 */ /* 0x000e240000000c00 */
[CC--:B0-----:R-:W-:Y:S01]  /*5050*/  FFMA R19, R18.reuse, R8.reuse, R19 ;  /* 0x0000000812137223 */ /* 0x0c1fe20000000013 */
[-C--:B------:R-:W-:Y:S01]  /*5060*/  FFMA R27, R18, R9.reuse, R16 ;  /* 0x00000009121b7223 */ /* 0x080fe20000000010 */
[C---:B------:R-:W-:Y:S01]  /*5070*/  FFMA R30, R14.reuse, R8, R23 ;  /* 0x000000080e1e7223 */ /* 0x040fe20000000017 */
[----:B------:R-:W2:Y:S01]  /*5080*/  LDG.E.CONSTANT R18, desc[UR10][R28.64+0x400] ;  /* 0x0004000a1c127981 */ /* 0x000ea2000c1e9900 */
[CC--:B------:R-:W-:Y:S01]  /*5090*/  FFMA R23, R14.reuse, R9.reuse, R19 ;  /* 0x000000090e177223 */ /* 0x0c0fe20000000013 */
[----:B------:R-:W-:Y:S02]  /*50a0*/  FFMA R32, R14, R10, R27 ;  /* 0x0000000a0e207223 */ /* 0x000fe4000000001b */
[----:B------:R-:W2:Y:S04]  /*50b0*/  LDG.E.CONSTANT R14, desc[UR10][R28.64+0x300] ;  /* 0x0003000a1c0e7981 */ /* 0x000ea8000c1e9900 */
[----:B------:R0:W2:Y:S01]  /*50c0*/  LDG.E.CONSTANT R16, desc[UR10][R28.64+0x500] ;  /* 0x0005000a1c107981 */ /* 0x0000a2000c1e9900 */
[C---:B------:R-:W-:Y:S01]  /*50d0*/  FFMA R26, R12.reuse, R8, R25 ;  /* 0x000000080c1a7223 */ /* 0x040fe20000000019 */
[C---:B------:R-:W-:Y:S01]  /*50e0*/  FFMA R30, R12.reuse, R9, R30 ;  /* 0x000000090c1e7223 */ /* 0x040fe2000000001e */
[C---:B------:R-:W-:Y:S01]  /*50f0*/  FFMA R23, R12.reuse, R10, R23 ;  /* 0x0000000a0c177223 */ /* 0x040fe20000000017 */
[----:B------:R-:W-:-:S02]  /*5100*/  FFMA R12, R12, R11, R32 ;  /* 0x0000000b0c0c7223 */ /* 0x000fc40000000020 */
[----:B------:R-:W3:Y:S02]  /*5110*/  LDS.128 R8, [R3+0x1b30] ;  /* 0x001b300003087984 */ /* 0x000ee40000000c00 */
[C---:B---3--:R-:W-:Y:S01]  /*5120*/  FFMA R8, R17.reuse, R8, R20 ;  /* 0x0000000811087223 */ /* 0x048fe20000000014 */
[CC--:B------:R-:W-:Y:S01]  /*5130*/  FFMA R22, R17.reuse, R9.reuse, R22 ;  /* 0x0000000911167223 */ /* 0x0c0fe20000000016 */
[-C--:B------:R-:W-:Y:S02]  /*5140*/  FFMA R20, R17, R10.reuse, R21 ;  /* 0x0000000a11147223 */ /* 0x080fe40000000015 */
[C---:B----4-:R-:W-:Y:S01]  /*5150*/  FFMA R8, R13.reuse, R9, R8 ;  /* 0x000000090d087223 */ /* 0x050fe20000000008 */
[-C--:B------:R-:W-:Y:S01]  /*5160*/  FFMA R32, R13, R10.reuse, R22 ;  /* 0x0000000a0d207223 */ /* 0x080fe20000000016 */
[-C--:B0-----:R-:W-:Y:S01]  /*5170*/  FFMA R28, R17, R11.reuse, R24 ;  /* 0x0000000b111c7223 */ /* 0x081fe20000000018 */
[-C--:B------:R-:W-:Y:S01]  /*5180*/  FFMA R22, R13, R11.reuse, R20 ;  /* 0x0000000b0d167223 */ /* 0x080fe20000000014 */
[C---:B------:R-:W-:Y:S01]  /*5190*/  FFMA R19, R15.reuse, R10, R8 ;  /* 0x0000000a0f137223 */ /* 0x040fe20000000008 */
[----:B------:R-:W-:-:S02]  /*51a0*/  FFMA R25, R15, R11, R32 ;  /* 0x0000000b0f197223 */ /* 0x000fc40000000020 */
[----:B------:R-:W0:Y:S01]  /*51b0*/  LDS.128 R8, [R3+0x1b40] ;  /* 0x001b400003087984 */ /* 0x000e220000000c00 */
[----:B------:R-:W-:Y:S01]  /*51c0*/  IADD3 R31, PT, PT, R2, 0x1800, RZ ;  /* 0x00001800021f7810 */ /* 0x000fe20007ffe0ff */
[-C--:B0-----:R-:W-:Y:S01]  /*51d0*/  FFMA R26, R17, R8.reuse, R26 ;  /* 0x00000008111a7223 */ /* 0x081fe2000000001a */
[----:B------:R-:W-:Y:S01]  /*51e0*/  FFMA R28, R13, R8, R28 ;  /* 0x000000080d1c7223 */ /* 0x000fe2000000001c */
[----:B------:R-:W-:Y:S01]  /*51f0*/  FFMA R20, R17, R10, R23 ;  /* 0x0000000a11147223 */ /* 0x000fe20000000017 */
[----:B------:R-:W-:Y:S01]  /*5200*/  FFMA R23, R15, R8, R22 ;  /* 0x000000080f177223 */ /* 0x000fe20000000016 */
[-C--:B------:R-:W-:Y:S01]  /*5210*/  FFMA R21, R17, R9.reuse, R30 ;  /* 0x0000000911157223 */ /* 0x080fe2000000001e */
[-C--:B------:R-:W-:Y:S01]  /*5220*/  FFMA R26, R13, R9.reuse, R26 ;  /* 0x000000090d1a7223 */ /* 0x080fe2000000001a */
[----:B------:R-:W-:Y:S02]  /*5230*/  FFMA R22, R15, R9, R28 ;  /* 0x000000090f167223 */ /* 0x000fe4000000001c */
[----:B------:R-:W0:Y:S01]  /*5240*/  LDS.64 R8, [R3+0x1b50] ;  /* 0x001b500003087984 */ /* 0x000e220000000a00 */
[-C--:B------:R-:W-:Y:S01]  /*5250*/  FFMA R28, R13, R10.reuse, R21 ;  /* 0x0000000a0d1c7223 */ /* 0x080fe20000000015 */
[----:B------:R-:W-:Y:S01]  /*5260*/  FFMA R21, R15, R10, R26 ;  /* 0x0000000a0f157223 */ /* 0x000fe2000000001a */
[-C--:B------:R-:W-:Y:S01]  /*5270*/  FFMA R26, R13, R11.reuse, R20 ;  /* 0x0000000b0d1a7223 */ /* 0x080fe20000000014 */
[-C--:B------:R-:W-:Y:S01]  /*5280*/  FFMA R24, R17, R11.reuse, R12 ;  /* 0x0000000b11187223 */ /* 0x080fe2000000000c */
[----:B------:R-:W-:-:S02]  /*5290*/  FFMA R20, R15, R11, R28 ;  /* 0x0000000b0f147223 */ /* 0x000fc4000000001c */
[----:B------:R-:W2:Y:S01]  /*52a0*/  LDS.64 R10, [R3+0x1c18] ;  /* 0x001c1800030a7984 */ /* 0x000ea20000000a00 */
[----:B------:R-:W-:-:S05]  /*52b0*/  IMAD.WIDE.U32 R30, R31, 0x4, R6 ;  /* 0x000000041f1e7825 */ /* 0x000fca00078e0006 */
[----:B------:R1:W3:Y:S01]  /*52c0*/  LDG.E.CONSTANT R12, desc[UR10][R30.64] ;  /* 0x0000000a1e0c7981 */ /* 0x0002e2000c1e9900 */
[C---:B------:R-:W-:Y:S02]  /*52d0*/  IADD3 R29, PT, PT, R2.reuse, 0x1880, RZ ;  /* 0x00001880021d7810 */ /* 0x040fe40007ffe0ff */
[----:B-1----:R-:W-:-:S05]  /*52e0*/  IADD3 R31, PT, PT, R2, 0x1840, RZ ;  /* 0x00001840021f7810 */ /* 0x002fca0007ffe0ff */
[----:B------:R-:W-:-:S04]  /*52f0*/  IMAD.WIDE.U32 R30, R31, 0x4, R6 ;  /* 0x000000041f1e7825 */ /* 0x000fc800078e0006 */
[----:B------:R-:W-:-:S05]  /*5300*/  IMAD.WIDE.U32 R28, R29, 0x4, R6 ;  /* 0x000000041d1c7825 */ /* 0x000fca00078e0006 */
[----:B------:R-:W4:Y:S01]  /*5310*/  LDG.E.CONSTANT R17, desc[UR10][R28.64] ;  /* 0x0000000a1c117981 */ /* 0x000f22000c1e9900 */
[----:B0-----:R-:W-:-:S03]  /*5320*/  FFMA R24, R13, R8, R24 ;  /* 0x000000080d187223 */ /* 0x001fc60000000018 */
[----:B------:R0:W4:Y:S01]  /*5330*/  LDG.E.CONSTANT R13, desc[UR10][R30.64] ;  /* 0x0000000a1e0d7981 */ /* 0x000122000c1e9900 */
[C---:B------:R-:W-:Y:S01]  /*5340*/  FFMA R24, R15.reuse, R9, R24 ;  /* 0x000000090f187223 */ /* 0x040fe20000000018 */
[----:B0-----:R-:W-:Y:S01]  /*5350*/  IADD3 R31, PT, PT, R2, 0x18c0, RZ ;  /* 0x000018c0021f7810 */ /* 0x001fe20007ffe0ff */
[C---:B--2---:R-:W-:Y:S01]  /*5360*/  FFMA R27, R14.reuse, R10, R19 ;  /* 0x0000000a0e1b7223 */ /* 0x044fe20000000013 */
[----:B------:R-:W-:Y:S01]  /*5370*/  FFMA R19, R15, R8, R26 ;  /* 0x000000080f137223 */ /* 0x000fe2000000001a */
[-C--:B------:R-:W-:Y:S02]  /*5380*/  FFMA R25, R14, R11.reuse, R25 ;  /* 0x0000000b0e197223 */ /* 0x080fe40000000019 */
        /* <DEDUP_REMOVED lines=15> */
[----:B0-----:R-:W-:Y:S01]  /*5480*/  FFMA R29, R14, R9, R24 ;  /* 0x000000090e1d7223 */ /* 0x001fe20000000018 */
[----:B------:R-:W-:Y:S01]  /*5490*/  FFMA R24, R18, R8, R21 ;  /* 0x0000000812187223 */ /* 0x000fe20000000015 */
[----:B------:R-:W-:-:S04]  /*54a0*/  IMAD.WIDE.U32 R20, R31, 0x4, R6 ;  /* 0x000000041f147825 */ /* 0x000fc800078e0006 */
[-C--:B------:R-:W-:Y:S02]  /*54b0*/  FFMA R19, R14, R8.reuse, R19 ;  /* 0x000000080e137223 */ /* 0x080fe40000000013 */
[----:B------:R-:W2:Y:S02]  /*54c0*/  LDG.E.CONSTANT R14, desc[UR10][R20.64] ;  /* 0x0000000a140e7981 */ /* 0x000ea4000c1e9900 */
[-C--:B------:R-:W-:Y:S01]  /*54d0*/  FFMA R25, R18, R9.reuse, R19 ;  /* 0x0000000912197223 */ /* 0x080fe20000000013 */
[----:B------:R-:W-:Y:S02]  /*54e0*/  FFMA R19, R16, R8, R15 ;  /* 0x0000000810137223 */ /* 0x000fe4000000000f */
[----:B------:R-:W2:Y:S01]  /*54f0*/  LDG.E.CONSTANT R15, desc[UR10][R20.64+0x100] ;  /* 0x0001000a140f7981 */ /* 0x000ea2000c1e9900 */
[-C--:B------:R-:W-:Y:S01]  /*5500*/  FFMA R18, R18, R10.reuse, R29 ;  /* 0x0000000a12127223 */ /* 0x080fe2000000001d */
[C---:B------:R-:W-:Y:S01]  /*5510*/  FFMA R24, R16.reuse, R9, R24 ;  /* 0x0000000910187223 */ /* 0x040fe20000000018 */
[----:B------:R-:W-:-:S02]  /*5520*/  FFMA R25, R16, R10, R25 ;  /* 0x0000000a10197223 */ /* 0x000fc40000000019 */
        /* <DEDUP_REMOVED lines=16> */
[CC--:B------:R-:W-:Y:S01]  /*5630*/  FFMA R23, R12.reuse, R9.reuse, R24 ;  /* 0x000000090c177223 */ /* 0x0c0fe20000000018 */
[----:B------:R-:W-:Y:S01]  /*5640*/  FFMA R24, R12, R10, R25 ;  /* 0x0000000a0c187223 */ /* 0x000fe20000000019 */
[----:B------:R-:W-:Y:S01]  /*5650*/  FFMA R19, R17, R8, R26 ;  /* 0x0000000811137223 */ /* 0x000fe2000000001a */
[-C--:B------:R-:W-:Y:S01]  /*5660*/  FFMA R25, R13, R9.reuse, R30 ;  /* 0x000000090d197223 */ /* 0x080fe2000000001e */
[----:B------:R-:W-:Y:S01]  /*5670*/  FFMA R16, R17, R9, R16 ;  /* 0x0000000911107223 */ /* 0x000fe20000000010 */
[----:B------:R-:W3:Y:S04]  /*5680*/  LDG.E.CONSTANT R12, desc[UR10][R20.64+0x300] ;  /* 0x0003000a140c7981 */ /* 0x000ee8000c1e9900 */
[----:B------:R-:W0:Y:S01]  /*5690*/  LDS.64 R8, [R3+0x1d20] ;  /* 0x001d200003087984 */ /* 0x000e220000000a00 */
[-C--:B------:R-:W-:Y:S01]  /*56a0*/  FFMA R26, R13, R10.reuse, R23 ;  /* 0x0000000a0d1a7223 */ /* 0x080fe20000000017 */
[----:B------:R-:W-:Y:S01]  /*56b0*/  FFMA R25, R17, R10, R25 ;  /* 0x0000000a11197223 */ /* 0x000fe20000000019 */
[----:B------:R-:W-:-:S02]  /*56c0*/  FFMA R23, R13, R11, R24 ;  /* 0x0000000b0d177223 */ /* 0x000fc40000000018 */
[----:B------:R-:W-:Y:S02]  /*56d0*/  FFMA R26, R17, R11, R26 ;  /* 0x0000000b111a7223 */ /* 0x000fe4000000001a */
[----:B------:R-:W2:Y:S01]  /*56e0*/  LDS.64 R10, [R3+0x1de8] ;  /* 0x001de800030a7984 */ /* 0x000ea20000000a00 */
[-C--:B0-----:R-:W-:Y:S01]  /*56f0*/  FFMA R24, R13, R8.reuse, R29 ;  /* 0x000000080d187223 */ /* 0x081fe2000000001d */
[C---:B------:R-:W-:Y:S02]  /*5700*/  FFMA R23, R17.reuse, R8, R23 ;  /* 0x0000000811177223 */ /* 0x040fe40000000017 */
[----:B------:R-:W4:Y:S01]  /*5710*/  LDG.E.CONSTANT R13, desc[UR10][R20.64+0x500] ;  /* 0x0005000a140d7981 */ /* 0x000f22000c1e9900 */
[----:B------:R-:W-:-:S03]  /*5720*/  FFMA R24, R17, R9, R24 ;  /* 0x0000000911187223 */ /* 0x000fc60000000018 */
[----:B------:R-:W4:Y:S01]  /*5730*/  LDG.E.CONSTANT R17, desc[UR10][R20.64+0x400] ;  /* 0x0004000a14117981 */ /* 0x000f22000c1e9900 */
        /* <DEDUP_REMOVED lines=8> */
[CC--:B------:R-:W-:Y:S01]  /*57c0*/  FFMA R27, R15.reuse, R9.reuse, R28 ;  /* 0x000000090f1b7223 */ /* 0x0c0fe2000000001c */
[----:B------:R-:W-:Y:S01]  /*57d0*/  FFMA R22, R18, R9, R22 ;  /* 0x0000000912167223 */ /* 0x000fe20000000016 */
[CC--:B------:R-:W-:Y:S01]  /*57e0*/  FFMA R8, R14.reuse, R10.reuse, R25 ;  /* 0x0000000a0e087223 */ /* 0x0c0fe20000000019 */
[CC--:B------:R-:W-:Y:S01]  /*57f0*/  FFMA R9, R15.reuse, R10.reuse, R16 ;  /* 0x0000000a0f097223 */ /* 0x0c0fe20000000010 */
[-C--:B------:R-:W-:Y:S01]  /*5800*/  FFMA R16, R14, R11.reuse, R26 ;  /* 0x0000000b0e107223 */ /* 0x080fe2000000001a */
[C---:B------:R-:W-:Y:S01]  /*5810*/  FFMA R25, R18.reuse, R10, R27 ;  /* 0x0000000a12197223 */ /* 0x040fe2000000001b */
[-C--:B------:R-:W-:Y:S01]  /*5820*/  FFMA R31, R15, R11.reuse, R8 ;  /* 0x0000000b0f1f7223 */ /* 0x080fe20000000008 */
[----:B------:R-:W-:-:S02]  /*5830*/  FFMA R26, R18, R11, R9 ;  /* 0x0000000b121a7223 */ /* 0x000fc40000000009 */
[----:B------:R-:W0:Y:S02]  /*5840*/  LDS.128 R8, [R3+0x1e00] ;  /* 0x001e000003087984 */ /* 0x000e240000000c00 */
[CC--:B0-----:R-:W-:Y:S01]  /*5850*/  FFMA R28, R14.reuse, R8.reuse, R23 ;  /* 0x000000080e1c7223 */ /* 0x0c1fe20000000017 */
[C---:B------:R-:W-:Y:S01]  /*5860*/  FFMA R29, R15.reuse, R8, R16 ;  /* 0x000000080f1d7223 */ /* 0x040fe20000000010 */
[-C--:B------:R-:W-:Y:S01]  /*5870*/  FFMA R23, R14, R9.reuse, R24 ;  /* 0x000000090e177223 */ /* 0x080fe20000000018 */
[----:B------:R-:W2:Y:S01]  /*5880*/  LDG.E.CONSTANT R16, desc[UR10][R20.64+0x600] ;  /* 0x0006000a14107981 */ /* 0x000ea2000c1e9900 */
[CC--:B------:R-:W-:Y:S02]  /*5890*/  FFMA R27, R15.reuse, R9.reuse, R28 ;  /* 0x000000090f1b7223 */ /* 0x0c0fe4000000001c */
[----:B------:R-:W-:Y:S01]  /*58a0*/  FFMA R28, R15, R10, R23 ;  /* 0x0000000a0f1c7223 */ /* 0x000fe20000000017 */
        /* <DEDUP_REMOVED lines=9> */
[CC--:B------:R-:W-:Y:S01]  /*5940*/  FFMA R30, R12.reuse, R10.reuse, R25 ;  /* 0x0000000a0c1e7223 */ /* 0x0c0fe20000000019 */
[----:B------:R-:W-:Y:S01]  /*5950*/  FFMA R28, R12, R11, R26 ;  /* 0x0000000b0c1c7223 */ /* 0x000fe2000000001a */
[C---:B----4-:R-:W-:Y:S01]  /*5960*/  FFMA R8, R17.reuse, R9, R8 ;  /* 0x0000000911087223 */ /* 0x050fe20000000008 */
[CC--:B------:R-:W-:Y:S01]  /*5970*/  FFMA R22, R17.reuse, R10.reuse, R22 ;  /* 0x0000000a11167223 */ /* 0x0c0fe20000000016 */
[-C--:B------:R-:W-:Y:S02]  /*5980*/  FFMA R26, R17, R11.reuse, R30 ;  /* 0x0000000b111a7223 */ /* 0x080fe4000000001e */
[C---:B------:R-:W-:Y:S01]  /*5990*/  FFMA R25, R13.reuse, R10, R8 ;  /* 0x0000000a0d197223 */ /* 0x040fe20000000008 */
[----:B0-----:R-:W-:-:S02]  /*59a0*/  FFMA R20, R13, R11, R22 ;  /* 0x0000000b0d147223 */ /* 0x001fc40000000016 */
[----:B------:R-:W0:Y:S01]  /*59b0*/  LDS.128 R8, [R3+0x1ee0] ;  /* 0x001ee00003087984 */ /* 0x000e220000000c00 */
[----:B------:R-:W-:Y:S01]  /*59c0*/  IADD3 R29, PT, PT, R2, 0x1b00, RZ ;  /* 0x00001b00021d7810 */ /* 0x000fe20007ffe0ff */
[C---:B0-----:R-:W-:Y:S02]  /*59d0*/  FFMA R31, R12.reuse, R11, R18 ;  /* 0x0000000b0c1f7223 */ /* 0x041fe40000000012 */
[----:B------:R-:W0:Y:S01]  /*59e0*/  LDS.64 R18, [R3+0x1ef0] ;  /* 0x001ef00003127984 */ /* 0x000e220000000a00 */
[CC--:B------:R-:W-:Y:S01]  /*59f0*/  FFMA R21, R12.reuse, R9.reuse, R24 ;  /* 0x000000090c157223 */ /* 0x0c0fe20000000018 */
[CC--:B------:R-:W-:Y:S01]  /*5a00*/  FFMA R22, R12.reuse, R8.reuse, R23 ;  /* 0x000000080c167223 */ /* 0x0c0fe20000000017 */
[-C--:B------:R-:W-:Y:S01]  /*5a10*/  FFMA R28, R17, R8.reuse, R28 ;  /* 0x00000008111c7223 */ /* 0x080fe2000000001c */
[----:B------:R-:W-:Y:S01]  /*5a20*/  FFMA R23, R13, R8, R26 ;  /* 0x000000080d177223 */ /* 0x000fe2000000001a */
[-C--:B------:R-:W-:Y:S01]  /*5a30*/  FFMA R24, R12, R10.reuse, R27 ;  /* 0x0000000a0c187223 */ /* 0x080fe2000000001b */
[C---:B------:R-:W-:Y:S01]  /*5a40*/  FFMA R8, R17.reuse, R10, R21 ;  /* 0x0000000a11087223 */ /* 0x040fe20000000015 */
[-C--:B------:R-:W-:Y:S01]  /*5a50*/  FFMA R27, R17, R9.reuse, R22 ;  /* 0x00000009111b7223 */ /* 0x080fe20000000016 */
[----:B------:R-:W-:Y:S01]  /*5a60*/  FFMA R22, R13, R9, R28 ;  /* 0x000000090d167223 */ /* 0x000fe2000000001c */
[-C--:B------:R-:W-:Y:S01]  /*5a70*/  FFMA R21, R17, R11.reuse, R24 ;  /* 0x0000000b11157223 */ /* 0x080fe20000000018 */
[----:B------:R-:W-:-:S02]  /*5a80*/  FFMA R24, R13, R11, R8 ;  /* 0x0000000b0d187223 */ /* 0x000fc40000000008 */
[----:B------:R-:W2:Y:S01]  /*5a90*/  LDS.64 R8, [R3+0x1fb8] ;  /* 0x001fb80003087984 */ /* 0x000ea20000000a00 */
[----:B------:R-:W-:-:S04]  /*5aa0*/  IMAD.WIDE.U32 R28, R29, 0x4, R6 ;  /* 0x000000041d1c7825 */ /* 0x000fc800078e0006 */
[----:B------:R-:W-:Y:S01]  /*5ab0*/  FFMA R27, R13, R10, R27 ;  /* 0x0000000a0d1b7223 */ /* 0x000fe2000000001b */
[----:B------:R-:W3:Y:S01]  /*5ac0*/  LDG.E.CONSTANT R12, desc[UR10][R28.64+0x200] ;  /* 0x0002000a1c0c7981 */ /* 0x000ee2000c1e9900 */
[----:B0-----:R-:W-:-:S03]  /*5ad0*/  FFMA R10, R17, R18, R31 ;  /* 0x00000012110a7223 */ /* 0x001fc6000000001f */
[----:B------:R-:W4:Y:S01]  /*5ae0*/  LDG.E.CONSTANT R17, desc[UR10][R28.64] ;  /* 0x0000000a1c117981 */ /* 0x000f22000c1e9900 */
[C---:B------:R-:W-:Y:S01]  /*5af0*/  FFMA R21, R13.reuse, R18, R21 ;  /* 0x000000120d157223 */ /* 0x040fe20000000015 */
[----:B------:R-:W-:Y:S02]  /*5b00*/  FFMA R18, R13, R19, R10 ;  /* 0x000000130d127223 */ /* 0x000fe4000000000a */
[----:B------:R-:W3:Y:S01]  /*5b10*/  LDG.E.CONSTANT R13, desc[UR10][R28.64+0x100] ;  /* 0x0001000a1c0d7981 */ /* 0x000ee2000c1e9900 */
[C---:B------:R-:W-:Y:S02]  /*5b20*/  IADD3 R35, PT, PT, R2.reuse, 0x1c00, RZ ;  /* 0x00001c0002237810 */ /* 0x040fe40007ffe0ff */
[----:B------:R-:W-:-:S03]  /*5b30*/  IADD3 R33, PT, PT, R2, 0x1c40, RZ ;  /* 0x00001c4002217810 */ /* 0x000fc60007ffe0ff */
[----:B------:R-:W-:-:S04]  /*5b40*/  IMAD.WIDE.U32 R34, R35, 0x4, R6 ;  /* 0x0000000423227825 */ /* 0x000fc800078e0006 */
[----:B------:R-:W-:-:S04]  /*5b50*/  IMAD.WIDE.U32 R32, R33, 0x4, R6 ;  /* 0x0000000421207825 */ /* 0x000fc800078e0006 */
[C---:B--2---:R-:W-:Y:S01]  /*5b60*/  FFMA R8, R16.reuse, R8, R25 ;  /* 0x0000000810087223 */ /* 0x044fe20000000019 */
[----:B------:R-:W-:-:S03]  /*5b70*/  FFMA R20, R16, R9, R20 ;  /* 0x0000000910147223 */ /* 0x000fc60000000014 */
[C---:B------:R-:W-:Y:S02]  /*5b80*/  FFMA R25, R15.reuse, R9, R8 ;  /* 0x000000090f197223 */ /* 0x040fe40000000008 */
[----:B------:R-:W0:Y:S02]  /*5b90*/  LDS.128 R8, [R3+0x1fc0] ;  /* 0x001fc00003087984 */ /* 0x000e240000000c00 */
[CC--:B0-----:R-:W-:Y:S01]  /*5ba0*/  FFMA R19, R15.reuse, R8.reuse, R20 ;  /* 0x000000080f137223 */ /* 0x0c1fe20000000014 */
[-C--:B------:R-:W-:Y:S01]  /*5bb0*/  FFMA R26, R16, R8.reuse, R23 ;  /* 0x00000008101a7223 */ /* 0x080fe20000000017 */
[----:B------:R-:W-:Y:S01]  /*5bc0*/  FFMA R20, R14, R8, R25 ;  /* 0x000000080e147223 */ /* 0x000fe20000000019 */
[CC--:B------:R-:W-:Y:S01]  /*5bd0*/  FFMA R8, R16.reuse, R9.reuse, R22 ;  /* 0x0000000910087223 */ /* 0x0c0fe20000000016 */
[CC--:B------:R-:W-:Y:S01]  /*5be0*/  FFMA R30, R16.reuse, R10.reuse, R27 ;  /* 0x0000000a101e7223 */ /* 0x0c0fe2000000001b */
[C---:B------:R-:W-:Y:S02]  /*5bf0*/  FFMA R23, R15.reuse, R9, R26 ;  /* 0x000000090f177223 */ /* 0x040fe4000000001a */
[CC--:B------:R-:W-:Y:S01]  /*5c00*/  FFMA R8, R15.reuse, R10.reuse, R8 ;  /* 0x0000000a0f087223 */ /* 0x0c0fe20000000008 */
[----:B------:R-:W-:Y:S01]  /*5c10*/  FFMA R26, R16, R11, R24 ;  /* 0x0000000b101a7223 */ /* 0x000fe20000000018 */
[C---:B------:R-:W-:Y:S01]  /*5c20*/  FFMA R22, R14.reuse, R9, R19 ;  /* 0x000000090e167223 */ /* 0x040fe20000000013 */
[C---:B------:R-:W-:Y:S01]  /*5c30*/  FFMA R23, R14.reuse, R10, R23 ;  /* 0x0000000a0e177223 */ /* 0x040fe20000000017 */
[-C--:B------:R-:W-:Y:S01]  /*5c40*/  FFMA R25, R15, R11.reuse, R30 ;  /* 0x0000000b0f197223 */ /* 0x080fe2000000001e */
[----:B------:R-:W-:Y:S01]  /*5c50*/  FFMA R24, R14, R11, R8 ;  /* 0x0000000b0e187223 */ /* 0x000fe20000000008 */
[----:B------:R0:W2:Y:S04]  /*5c60*/  LDG.E.CONSTANT R19, desc[UR10][R28.64+0x300] ;  /* 0x0003000a1c137981 */ /* 0x0000a8000c1e9900 */
[----:B------:R-:W1:Y:S02]  /*5c70*/  LDS.128 R8, [R3+0x1fd0] ;  /* 0x001fd00003087984 */ /* 0x000e640000000c00 */
[----:B-1----:R-:W-:-:S02]  /*5c80*/  FFMA R31, R16, R9, R18 ;  /* 0x00000009101f7223 */ /* 0x002fc40000000012 */
[----:B------:R-:W2:Y:S01]  /*5c90*/  LDG.E.CONSTANT R18, desc[UR10][R34.64] ;  /* 0x0000000a22127981 */ /* 0x000ea2000c1e9900 */
[----:B------:R-:W-:-:S03]  /*5ca0*/  FFMA R30, R16, R8, R21 ;  /* 0x00000008101e7223 */ /* 0x000fc60000000015 */
[----:B------:R-:W2:Y:S01]  /*5cb0*/  LDG.E.CONSTANT R16, desc[UR10][R32.64] ;  /* 0x0000000a20107981 */ /* 0x000ea2000c1e9900 */
[C---:B------:R-:W-:Y:S01]  /*5cc0*/  FFMA R27, R15.reuse, R8, R26 ;  /* 0x000000080f1b7223 */ /* 0x040fe2000000001a */
[CC--:B------:R-:W-:Y:S01]  /*5cd0*/  FFMA R21, R15.reuse, R9.reuse, R30 ;  /* 0x000000090f157223 */ /* 0x0c0fe2000000001e */
[----:B------:R-:W-:Y:S01]  /*5ce0*/  FFMA R26, R15, R10, R31 ;  /* 0x0000000a0f1a7223 */ /* 0x000fe2000000001f */
[C---:B------:R-:W-:Y:S01]  /*5cf0*/  FFMA R30, R14.reuse, R8, R25 ;  /* 0x000000080e1e7223 */ /* 0x040fe20000000019 */
[C---:B0-----:R-:W-:Y:S01]  /*5d00*/  FFMA R28, R14.reuse, R9, R27 ;  /* 0x000000090e1c7223 */ /* 0x041fe2000000001b */
[C---:B------:R-:W-:Y:S01]  /*5d10*/  FFMA R15, R14.reuse, R10, R21 ;  /* 0x0000000a0e0f7223 */ /* 0x040fe20000000015 */
[----:B------:R-:W-:Y:S02]  /*5d20*/  FFMA R14, R14, R11, R26 ;  /* 0x0000000b0e0e7223 */ /* 0x000fe4000000001a */
[----:B------:R-:W4:Y:S02]  /*5d30*/  LDS.128 R8, [R3+0x20a0] ;  /* 0x0020a00003087984 */ /* 0x000f240000000c00 */
[C---:B----4-:R-:W-:Y:S01]  /*5d40*/  FFMA R8, R17.reuse, R8, R20 ;  /* 0x0000000811087223 */ /* 0x050fe20000000014 */
[----:B------:R-:W-:-:S03]  /*5d50*/  FFMA R22, R17, R9, R22 ;  /* 0x0000000911167223 */ /* 0x000fc60000000016 */
[----:B---3--:R-:W-:Y:S01]  /*5d60*/  FFMA R9, R13, R9, R8 ;  /* 0x000000090d097223 */ /* 0x008fe20000000008 */
[-C--:B------:R-:W-:Y:S01]  /*5d70*/  FFMA R8, R17, R10.reuse, R23 ;  /* 0x0000000a11087223 */ /* 0x080fe20000000017 */
[-C--:B------:R-:W-:Y:S01]  /*5d80*/  FFMA R26, R13, R10.reuse, R22 ;  /* 0x0000000a0d1a7223 */ /* 0x080fe20000000016 */
[-C--:B------:R-:W-:Y:S01]  /*5d90*/  FFMA R20, R17, R11.reuse, R24 ;  /* 0x0000000b11147223 */ /* 0x080fe20000000018 */
[C---:B------:R-:W-:Y:S01]  /*5da0*/  FFMA R22, R12.reuse, R10, R9 ;  /* 0x0000000a0c167223 */ /* 0x040fe20000000009 */
[-C--:B------:R-:W-:Y:S01]  /*5db0*/  FFMA R23, R13, R11.reuse, R8 ;  /* 0x0000000b0d177223 */ /* 0x080fe20000000008 */
[----:B------:R-:W-:Y:S02]  /*5dc0*/  FFMA R26, R12, R11, R26 ;  /* 0x0000000b0c1a7223 */ /* 0x000fe4000000001a */
[----:B------:R-:W0:Y:S01]  /*5dd0*/  LDS.128 R8, [R3+0x20b0] ;  /* 0x0020b00003087984 */ /* 0x000e220000000c00 */
[----:B------:R-:W-:Y:S01]  /*5de0*/  IADD3 R29, PT, PT, R2, 0x1c80, RZ ;  /* 0x00001c80021d7810 */ /* 0x000fe20007ffe0ff */
[C---:B0-----:R-:W-:Y:S01]  /*5df0*/  FFMA R24, R17.reuse, R10, R15 ;  /* 0x0000000a11187223 */ /* 0x041fe2000000000f */
[----:B------:R-:W-:-:S02]  /*5e00*/  FFMA R25, R17, R11, R14 ;  /* 0x0000000b11197223 */ /* 0x000fc4000000000e */
[----:B------:R-:W0:Y:S01]  /*5e10*/  LDS.64 R14, [R3+0x20c0] ;  /* 0x0020c000030e7984 */ /* 0x000e220000000a00 */
[-C--:B------:R-:W-:Y:S01]  /*5e20*/  FFMA R30, R17, R8.reuse, R30 ;  /* 0x00000008111e7223 */ /* 0x080fe2000000001e */
[-C--:B------:R-:W-:Y:S01]  /*5e30*/  FFMA R20, R13, R8.reuse, R20 ;  /* 0x000000080d147223 */ /* 0x080fe20000000014 */
[-C--:B------:R-:W-:Y:S01]  /*5e40*/  FFMA R21, R17, R9.reuse, R28 ;  /* 0x0000000911157223 */ /* 0x080fe2000000001c */
[C---:B------:R-:W-:Y:S01]  /*5e50*/  FFMA R23, R12.reuse, R8, R23 ;  /* 0x000000080c177223 */ /* 0x040fe20000000017 */
[-C--:B------:R-:W-:Y:S01]  /*5e60*/  FFMA R27, R13, R9.reuse, R30 ;  /* 0x000000090d1b7223 */ /* 0x080fe2000000001e */
[----:B------:R-:W-:Y:S02]  /*5e70*/  FFMA R30, R12, R9, R20 ;  /* 0x000000090c1e7223 */ /* 0x000fe40000000014 */
[----:B------:R-:W2:Y:S01]  /*5e80*/  LDS.64 R8, [R3+0x2188] ;  /* 0x0021880003087984 */ /* 0x000ea20000000a00 */
[----:B------:R-:W-:-:S04]  /*5e90*/  IMAD.WIDE.U32 R28, R29, 0x4, R6 ;  /* 0x000000041d1c7825 */ /* 0x000fc800078e0006 */
[CC--:B------:R-:W-:Y:S01]  /*5ea0*/  FFMA R21, R13.reuse, R10.reuse, R21 ;  /* 0x0000000a0d157223 */ /* 0x0c0fe20000000015 */
[C---:B------:R-:W-:Y:S01]  /*5eb0*/  FFMA R20, R12.reuse, R10, R27 ;  /* 0x0000000a0c147223 */ /* 0x040fe2000000001b */
[CC--:B------:R-:W-:Y:S01]  /*5ec0*/  FFMA R27, R13.reuse, R11.reuse, R24 ;  /* 0x0000000b0d1b7223 */ /* 0x0c0fe20000000018 */
[----:B------:R1:W3:Y:S01]  /*5ed0*/  LDG.E.CONSTANT R17, desc[UR10][R28.64] ;  /* 0x0000000a1c117981 */ /* 0x0002e2000c1e9900 */
[C---:B------:R-:W-:Y:S01]  /*5ee0*/  FFMA R24, R12.reuse, R11, R21 ;  /* 0x0000000b0c187223 */ /* 0x040fe20000000015 */
[-C--:B0-----:R-:W-:Y:S01]  /*5ef0*/  FFMA R10, R13, R14.reuse, R25 ;  /* 0x0000000e0d0a7223 */ /* 0x081fe20000000019 */
[----:B------:R-:W-:-:S03]  /*5f00*/  FFMA R21, R12, R14, R27 ;  /* 0x0000000e0c157223 */ /* 0x000fc6000000001b */
[----:B-1----:R-:W-:Y:S02]  /*5f10*/  FFMA R28, R12, R15, R10 ;  /* 0x0000000f0c1c7223 */ /* 0x002fe4000000000a */
[----:B------:R-:W0:Y:S01]  /*5f20*/  LDS.128 R12, [R3+0x2190] ;  /* 0x00219000030c7984 */ /* 0x000e220000000c00 */
[----:B------:R-:W-:-:S05]  /*5f30*/  IADD3 R35, PT, PT, R2, 0x1cc0, RZ ;  /* 0x00001cc002237810 */ /* 0x000fca0007ffe0ff */
[----:B------:R-:W-:-:S04]  /*5f40*/  IMAD.WIDE.U32 R34, R35, 0x4, R6 ;  /* 0x0000000423227825 */ /* 0x000fc800078e0006 */
[C---:B--2---:R-:W-:Y:S01]  /*5f50*/  FFMA R11, R19.reuse, R8, R22 ;  /* 0x00000008130b7223 */ /* 0x044fe20000000016 */
[CC--:B------:R-:W-:Y:S01]  /*5f60*/  FFMA R25, R19.reuse, R9.reuse, R26 ;  /* 0x0000000913197223 */ /* 0x0c0fe2000000001a */
[----:B0-----:R-:W-:Y:S01]  /*5f70*/  FFMA R23, R19, R12, R23 ;  /* 0x0000000c13177223 */ /* 0x001fe20000000017 */
[----:B------:R0:W2:Y:S01]  /*5f80*/  LDG.E.CONSTANT R22, desc[UR10][R34.64] ;  /* 0x0000000a22167981 */ /* 0x0000a2000c1e9900 */
[----:B------:R-:W-:-:S04]  /*5f90*/  FFMA R11, R18, R9, R11 ;  /* 0x00000009120b7223 */ /* 0x000fc8000000000b */
[-C--:B------:R-:W-:Y:S02]  /*5fa0*/  FFMA R32, R16, R12.reuse, R11 ;  /* 0x0000000c10207223 */ /* 0x080fe4000000000b */
[----:B------:R-:W1:Y:S01]  /*5fb0*/  LDS.128 R8, [R3+0x21a0] ;  /* 0x0021a00003087984 */ /* 0x000e620000000c00 */
[C---:B------:R-:W-:Y:S01]  /*5fc0*/  FFMA R25, R18.reuse, R12, R25 ;  /* 0x0000000c12197223 */ /* 0x040fe20000000019 */
[----:B------:R-:W-:Y:S01]  /*5fd0*/  FFMA R29, R18, R13, R23 ;  /* 0x0000000d121d7223 */ /* 0x000fe20000000017 */
[C---:B------:R-:W-:Y:S01]  /*5fe0*/  FFMA R23, R19.reuse, R14, R20 ;  /* 0x0000000e13177223 */ /* 0x040fe20000000014 */
[----:B-1----:R-:W-:Y:S01]  /*5ff0*/  FFMA R12, R19, R8, R21 ;  /* 0x00000008130c7223 */ /* 0x002fe20000000015 */
[----:B------:R-:W-:-:S05]  /*6000*/  IADD3 R21, PT, PT, R2, 0x1d00, RZ ;  /* 0x00001d0002157810 */ /* 0x000fca0007ffe0ff */
[----:B------:R-:W-:-:S06]  /*6010*/  IMAD.WIDE.U32 R20, R21, 0x4, R6 ;  /* 0x0000000415147825 */ /* 0x000fcc00078e0006 */
[----:B------:R-:W4:Y:S01]  /*6020*/  LDG.E.CONSTANT R21, desc[UR10][R20.64] ;  /* 0x0000000a14157981 */ /* 0x000f22000c1e9900 */
[CC--:B------:R-:W-:Y:S01]  /*6030*/  FFMA R27, R19.reuse, R13.reuse, R30 ;  /* 0x0000000d131b7223 */ /* 0x0c0fe2000000001e */
[----:B------:R-:W-:Y:S01]  /*6040*/  FFMA R30, R16, R13, R25 ;  /* 0x0000000d101e7223 */ /* 0x000fe20000000019 */
[C---:B------:R-:W-:Y:S01]  /*6050*/  FFMA R25, R19.reuse, R15, R24 ;  /* 0x0000000f13197223 */ /* 0x040fe20000000018 */
[----:B------:R-:W-:-:S03]  /*6060*/  FFMA R19, R19, R9, R28 ;  /* 0x0000000913137223 */ /* 0x000fc6000000001c */
[----:B------:R-:W-:Y:S01]  /*6070*/  FFMA R28, R18, R8, R25 ;  /* 0x00000008121c7223 */ /* 0x000fe20000000019 */
[----:B------:R-:W-:-:S05]  /*6080*/  IADD3 R25, PT, PT, R2, 0x1d40, RZ ;  /* 0x00001d4002197810 */ /* 0x000fca0007ffe0ff */
[----:B------:R-:W-:-:S04]  /*6090*/  IMAD.WIDE.U32 R24, R25, 0x4, R6 ;  /* 0x0000000419187825 */ /* 0x000fc800078e0006 */
[C---:B------:R-:W-:Y:S01]  /*60a0*/  FFMA R36, R18.reuse, R10, R19 ;  /* 0x0000000a12247223 */ /* 0x040fe20000000013 */
[----:B------:R-:W4:Y:S04]  /*60b0*/  LDG.E.CONSTANT R20, desc[UR10][R24.64] ;  /* 0x0000000a18147981 */ /* 0x000f28000c1e9900 */
[----:B------:R-:W4:Y:S01]  /*60c0*/  LDG.E.CONSTANT R19, desc[UR10][R24.64+0x100] ;  /* 0x0001000a18137981 */ /* 0x000f22000c1e9900 */
[-C--:B------:R-:W-:Y:S01]  /*60d0*/  FFMA R13, R18, R14.reuse, R27 ;  /* 0x0000000e120d7223 */ /* 0x080fe2000000001b */
[----:B------:R-:W-:Y:S01]  /*60e0*/  FFMA R27, R16, R14, R29 ;  /* 0x0000000e101b7223 */ /* 0x000fe2000000001d */
[C---:B------:R-:W-:Y:S01]  /*60f0*/  FFMA R29, R18.reuse, R15, R23 ;  /* 0x0000000f121d7223 */ /* 0x040fe20000000017 */
[----:B------:R-:W-:Y:S02]  /*6100*/  FFMA R23, R18, R9, R12 ;  /* 0x0000000912177223 */ /* 0x000fe4000000000c */
[----:B------:R-:W4:Y:S01]  /*6110*/  LDG.E.CONSTANT R18, desc[UR10][R24.64+0x200] ;  /* 0x0002000a18127981 */ /* 0x000f22000c1e9900 */
[----:B0-----:R-:W-:-:S03]  /*6120*/  FFMA R34, R16, R15, R13 ;  /* 0x0000000f10227223 */ /* 0x001fc6000000000d */
[----:B------:R-:W3:Y:S01]  /*6130*/  LDS.128 R12, [R3+0x2270] ;  /* 0x00227000030c7984 */ /* 0x000ee20000000c00 */
[C---:B------:R-:W-:Y:S01]  /*6140*/  FFMA R28, R16.reuse, R9, R28 ;  /* 0x00000009101c7223 */ /* 0x040fe2000000001c */
[C---:B------:R-:W-:Y:S01]  /*6150*/  FFMA R26, R16.reuse, R8, R29 ;  /* 0x00000008101a7223 */ /* 0x040fe2000000001d */
[C---:B------:R-:W-:Y:S01]  /*6160*/  FFMA R36, R16.reuse, R11, R36 ;  /* 0x0000000b10247223 */ /* 0x040fe20000000024 */
[----:B------:R-:W-:Y:S01]  /*6170*/  FFMA R23, R16, R10, R23 ;  /* 0x0000000a10177223 */ /* 0x000fe20000000017 */
[C---:B---3--:R-:W-:Y:S01]  /*6180*/  FFMA R9, R17.reuse, R12, R32 ;  /* 0x0000000c11097223 */ /* 0x048fe20000000020 */
[C---:B------:R-:W-:Y:S01]  /*6190*/  FFMA R11, R17.reuse, R13, R30 ;  /* 0x0000000d110b7223 */ /* 0x040fe2000000001e */
[CC--:B------:R-:W-:Y:S01]  /*61a0*/  FFMA R30, R17.reuse, R14.reuse, R27 ;  /* 0x0000000e111e7223 */ /* 0x0c0fe2000000001b */
[----:B------:R-:W-:Y:S01]  /*61b0*/  FFMA R27, R17, R15, R34 ;  /* 0x0000000f111b7223 */ /* 0x000fe20000000022 */
[C---:B--2---:R-:W-:Y:S01]  /*61c0*/  FFMA R8, R22.reuse, R13, R9 ;  /* 0x0000000d16087223 */ /* 0x044fe20000000009 */
[C---:B------:R-:W-:Y:S01]  /*61d0*/  FFMA R16, R22.reuse, R14, R11 ;  /* 0x0000000e16107223 */ /* 0x040fe2000000000b */
[----:B------:R-:W-:-:S02]  /*61e0*/  FFMA R30, R22, R15, R30 ;  /* 0x0000000f161e7223 */ /* 0x000fc4000000001e */
[C---:B----4-:R-:W-:Y:S02]  /*61f0*/  FFMA R14, R21.reuse, R14, R8 ;  /* 0x0000000e150e7223 */ /* 0x050fe40000000008 */
[----:B------:R-:W0:Y:S01]  /*6200*/  LDS.128 R8, [R3+0x2280] ;  /* 0x0022800003087984 */ /* 0x000e220000000c00 */
[----:B------:R-:W-:Y:S01]  /*6210*/  FFMA R16, R21, R15, R16 ;  /* 0x0000000f15107223 */ /* 0x000fe20000000010 */
[CC--:B0-----:R-:W-:Y:S01]  /*6220*/  FFMA R13, R17.reuse, R9.reuse, R28 ;  /* 0x00000009110d7223 */ /* 0x0c1fe2000000001c */
[-C--:B------:R-:W-:Y:S01]  /*6230*/  FFMA R26, R17, R8.reuse, R26 ;  /* 0x00000008111a7223 */ /* 0x080fe2000000001a */
[CC--:B------:R-:W-:Y:S01]  /*6240*/  FFMA R28, R22.reuse, R8.reuse, R27 ;  /* 0x00000008161c7223 */ /* 0x0c0fe2000000001b */
[C---:B------:R-:W-:Y:S02]  /*6250*/  FFMA R15, R21.reuse, R8, R30 ;  /* 0x00000008150f7223 */ /* 0x040fe4000000001e */
[-C--:B------:R-:W-:Y:S01]  /*6260*/  FFMA R26, R22, R9.reuse, R26 ;  /* 0x00000009161a7223 */ /* 0x080fe2000000001a */
[----:B------:R-:W-:-:S02]  /*6270*/  FFMA R29, R21, R9, R28 ;  /* 0x00000009151d7223 */ /* 0x000fc4000000001c */
[----:B------:R-:W0:Y:S01]  /*6280*/  LDS.64 R8, [R3+0x2290] ;  /* 0x0022900003087984 */ /* 0x000e220000000a00 */
[CC--:B------:R-:W-:Y:S01]  /*6290*/  FFMA R12, R17.reuse, R10.reuse, R23 ;  /* 0x0000000a110c7223 */ /* 0x0c0fe20000000017 */
[-C--:B------:R-:W-:Y:S01]  /*62a0*/  FFMA R17, R17, R11.reuse, R36 ;  /* 0x0000000b11117223 */ /* 0x080fe20000000024 */
[CC--:B------:R-:W-:Y:S02]  /*62b0*/  FFMA R30, R22.reuse, R10.reuse, R13 ;  /* 0x0000000a161e7223 */ /* 0x0c0fe4000000000d */
[CC--:B------:R-:W-:Y:S02]  /*62c0*/  FFMA R23, R22.reuse, R11.reuse, R12 ;  /* 0x0000000b16177223 */ /* 0x0c0fe4000000000c */
[----:B------:R-:W1:Y:S01]  /*62d0*/  LDS.64 R12, [R3+0x2358] ;  /* 0x00235800030c7984 */ /* 0x000e620000000a00 */
[C---:B------:R-:W-:Y:S01]  /*62e0*/  FFMA R27, R21.reuse, R10, R26 ;  /* 0x0000000a151b7223 */ /* 0x040fe2000000001a */
[C---:B------:R-:W-:Y:S01]  /*62f0*/  FFMA R30, R21.reuse, R11, R30 ;  /* 0x0000000b151e7223 */ /* 0x040fe2000000001e */
[-C--:B0-----:R-:W-:Y:S01]  /*6300*/  FFMA R28, R22, R8.reuse, R17 ;  /* 0x00000008161c7223 */ /* 0x081fe20000000011 */
[C---:B------:R-:W-:Y:S01]  /*6310*/  FFMA R23, R21.reuse, R8, R23 ;  /* 0x0000000815177223 */ /* 0x040fe20000000017 */
[----:B------:R-:W2:Y:S02]  /*6320*/  LDG.E.CONSTANT R17, desc[UR10][R24.64+0x300] ;  /* 0x0003000a18117981 */ /* 0x000ea4000c1e9900 */
[----:B------:R-:W-:-:S02]  /*6330*/  FFMA R28, R21, R9, R28 ;  /* 0x00000009151c7223 */ /* 0x000fc4000000001c */
[----:B------:R-:W0:Y:S01]  /*6340*/  LDS.128 R8, [R3+0x2360] ;  /* 0x0023600003087984 */ /* 0x000e220000000c00 */
[C---:B-1----:R-:W-:Y:S01]  /*6350*/  FFMA R12, R20.reuse, R12, R14 ;  /* 0x0000000c140c7223 */ /* 0x042fe2000000000e */
[----:B------:R-:W-:-:S03]  /*6360*/  FFMA R16, R20, R13, R16 ;  /* 0x0000000d14107223 */ /* 0x000fc60000000010 */
[C---:B------:R-:W-:Y:S01]  /*6370*/  FFMA R21, R19.reuse, R13, R12 ;  /* 0x0000000d13157223 */ /* 0x040fe2000000000c */
[-C--:B0-----:R-:W-:Y:S02]  /*6380*/  FFMA R12, R20, R8.reuse, R15 ;  /* 0x00000008140c7223 */ /* 0x081fe4000000000f */
[----:B------:R-:W3:Y:S01]  /*6390*/  LDG.E.CONSTANT R15, desc[UR10][R24.64+0x400] ;  /* 0x0004000a180f7981 */ /* 0x000ee2000c1e9900 */
[----:B------:R-:W-:-:S03]  /*63a0*/  FFMA R13, R19, R8, R16 ;  /* 0x00000008130d7223 */ /* 0x000fc60000000010 */
[----:B------:R-:W4:Y:S01]  /*63b0*/  LDG.E.CONSTANT R16, desc[UR10][R24.64+0x500] ;  /* 0x0005000a18107981 */ /* 0x000f22000c1e9900 */
[-C--:B------:R-:W-:Y:S01]  /*63c0*/  FFMA R29, R20, R9.reuse, R29 ;  /* 0x00000009141d7223 */ /* 0x080fe2000000001d */
[----:B------:R-:W-:Y:S01]  /*63d0*/  FFMA R22, R18, R8, R21 ;  /* 0x0000000812167223 */ /* 0x000fe20000000015 */
[-C--:B------:R-:W-:Y:S01]  /*63e0*/  FFMA R8, R20, R10.reuse, R27 ;  /* 0x0000000a14087223 */ /* 0x080fe2000000001b */
[CC--:B------:R-:W-:Y:S01]  /*63f0*/  FFMA R21, R19.reuse, R9.reuse, R12 ;  /* 0x0000000913157223 */ /* 0x0c0fe2000000000c */
[CC--:B------:R-:W-:Y:S01]  /*6400*/  FFMA R29, R19.reuse, R10.reuse, R29 ;  /* 0x0000000a131d7223 */ /* 0x0c0fe2000000001d */
[----:B------:R-:W-:Y:S01]  /*6410*/  FFMA R26, R18, R9, R13 ;  /* 0x00000009121a7223 */ /* 0x000fe2000000000d */
[-C--:B------:R-:W-:Y:S01]  /*6420*/  FFMA R12, R20, R11.reuse, R30 ;  /* 0x0000000b140c7223 */ /* 0x080fe2000000001e */
[C---:B------:R-:W-:Y:S01]  /*6430*/  FFMA R21, R18.reuse, R10, R21 ;  /* 0x0000000a12157223 */ /* 0x040fe20000000015 */
[-C--:B------:R-:W-:Y:S01]  /*6440*/  FFMA R13, R19, R11.reuse, R8 ;  /* 0x0000000b130d7223 */ /* 0x080fe20000000008 */
[----:B------:R-:W-:-:S02]  /*6450*/  FFMA R30, R18, R11, R29 ;  /* 0x0000000b121e7223 */ /* 0x000fc4000000001d */
[----:B------:R-:W0:Y:S02]  /*6460*/  LDS.128 R8, [R3+0x2370] ;  /* 0x0023700003087984 */ /* 0x000e240000000c00 */
[CC--:B0-----:R-:W-:Y:S01]  /*6470*/  FFMA R27, R20.reuse, R9.reuse, R28 ;  /* 0x00000009141b7223 */ /* 0x0c1fe2000000001c */
[-C--:B------:R-:W-:Y:S01]  /*6480*/  FFMA R14, R20, R8.reuse, R23 ;  /* 0x00000008140e7223 */ /* 0x080fe20000000017 */
[C---:B------:R-:W-:Y:S02]  /*6490*/  FFMA R28, R19.reuse, R8, R12 ;  /* 0x00000008131c7223 */ /* 0x040fe4000000000c */
[----:B------:R-:W4:Y:S01]  /*64a0*/  LDG.E.CONSTANT R12, desc[UR10][R24.64+0x600] ;  /* 0x0006000a180c7981 */ /* 0x000f22000c1e9900 */
[----:B------:R-:W-:-:S03]  /*64b0*/  FFMA R23, R19, R9, R14 ;  /* 0x0000000913177223 */ /* 0x000fc6000000000e */
[----:B------:R-:W4:Y:S01]  /*64c0*/  LDG.E.CONSTANT R14, desc[UR10][R24.64+0x700] ;  /* 0x0007000a180e7981 */ /* 0x000f22000c1e9900 */
[----:B------:R-:W-:-:S03]  /*64d0*/  FFMA R20, R18, R8, R13 ;  /* 0x0000000812147223 */ /* 0x000fc6000000000d */
[----:B------:R0:W4:Y:S01]  /*64e0*/  LDG.E.CONSTANT R13, desc[UR10][R24.64+0x800] ;  /* 0x0008000a180d7981 */ /* 0x000122000c1e9900 */
[-C--:B------:R-:W-:Y:S01]  /*64f0*/  FFMA R32, R19, R10.reuse, R27 ;  /* 0x0000000a13207223 */ /* 0x080fe2000000001b */
[C---:B------:R-:W-:Y:S01]  /*6500*/  FFMA R28, R18.reuse, R9, R28 ;  /* 0x00000009121c7223 */ /* 0x040fe2000000001c */
[C---:B------:R-:W-:Y:S02]  /*6510*/  FFMA R19, R18.reuse, R10, R23 ;  /* 0x0000000a12137223 */ /* 0x040fe40000000017 */
[----:B------:R-:W-:Y:S02]  /*6520*/  FFMA R18, R18, R11, R32 ;  /* 0x0000000b12127223 */ /* 0x000fe40000000020 */
[----:B------:R-:W2:Y:S01]  /*6530*/  LDS.128 R8, [R3+0x2440] ;  /* 0x0024400003087984 */ /* 0x000ea20000000c00 */
[C---:B------:R-:W-:Y:S02]  /*6540*/  IADD3 R31, PT, PT, R2.reuse, 0x1f80, RZ ;  /* 0x00001f80021f7810 */ /* 0x040fe40007ffe0ff */
[----:B------:R-:W-:-:S05]  /*6550*/  IADD3 R33, PT, PT, R2, 0x2000, RZ ;  /* 0x0000200002217810 */ /* 0x000fca0007ffe0ff */
[----:B------:R-:W-:-:S04]  /*6560*/  IMAD.WIDE.U32 R32, R33, 0x4, R6 ;  /* 0x0000000421207825 */ /* 0x000fc800078e0006 */
[C---:B--2---:R-:W-:Y:S01]  /*6570*/  FFMA R8, R17.reuse, R8, R22 ;  /* 0x0000000811087223 */ /* 0x044fe20000000016 */
[C---:B------:R-:W-:Y:S01]  /*6580*/  FFMA R26, R17.reuse, R9, R26 ;  /* 0x00000009111a7223 */ /* 0x040fe2000000001a */
[----:B------:R-:W-:Y:S02]  /*6590*/  FFMA R30, R17, R11, R30 ;  /* 0x0000000b111e7223 */ /* 0x000fe4000000001e */
[----:B---3--:R-:W-:Y:S01]  /*65a0*/  FFMA R9, R15, R9, R8 ;  /* 0x000000090f097223 */ /* 0x008fe20000000008 */
[-C--:B------:R-:W-:Y:S01]  /*65b0*/  FFMA R8, R17, R10.reuse, R21 ;  /* 0x0000000a11087223 */ /* 0x080fe20000000015 */
[CC--:B------:R-:W-:Y:S02]  /*65c0*/  FFMA R26, R15.reuse, R10.reuse, R26 ;  /* 0x0000000a0f1a7223 */ /* 0x0c0fe4000000001a */
[C---:B----4-:R-:W-:Y:S01]  /*65d0*/  FFMA R21, R16.reuse, R10, R9 ;  /* 0x0000000a10157223 */ /* 0x050fe20000000009 */
[-C--:B0-----:R-:W-:Y:S01]  /*65e0*/  FFMA R25, R15, R11.reuse, R8 ;  /* 0x0000000b0f197223 */ /* 0x081fe20000000008 */
[----:B------:R-:W-:-:S02]  /*65f0*/  FFMA R27, R16, R11, R26 ;  /* 0x0000000b101b7223 */ /* 0x000fc4000000001a */
[----:B------:R-:W0:Y:S02]  /*6600*/  LDS.128 R8, [R3+0x2450] ;  /* 0x0024500003087984 */ /* 0x000e240000000c00 */
[C---:B0-----:R-:W-:Y:S01]  /*6610*/  FFMA R22, R17.reuse, R8, R20 ;  /* 0x0000000811167223 */ /* 0x041fe20000000014 */
[C---:B------:R-:W-:Y:S01]  /*6620*/  FFMA R23, R17.reuse, R9, R28 ;  /* 0x0000000911177223 */ /* 0x040fe2000000001c */
[C---:B------:R-:W-:Y:S01]  /*6630*/  FFMA R20, R17.reuse, R10, R19 ;  /* 0x0000000a11147223 */ /* 0x040fe20000000013 */
[----:B------:R-:W-:Y:S02]  /*6640*/  FFMA R17, R17, R11, R18 ;  /* 0x0000000b11117223 */ /* 0x000fe40000000012 */
[----:B------:R-:W0:Y:S01]  /*6650*/  LDS.64 R18, [R3+0x2460] ;  /* 0x0024600003127984 */ /* 0x000e220000000a00 */
[C---:B------:R-:W-:Y:S01]  /*6660*/  FFMA R24, R15.reuse, R8, R30 ;  /* 0x000000080f187223 */ /* 0x040fe2000000001e */
[----:B------:R-:W-:Y:S01]  /*6670*/  FFMA R29, R15, R9, R22 ;  /* 0x000000090f1d7223 */ /* 0x000fe20000000016 */
[----:B------:R-:W-:-:S04]  /*6680*/  IMAD.WIDE.U32 R30, R31, 0x4, R6 ;  /* 0x000000041f1e7825 */ /* 0x000fc800078e0006 */
[C---:B------:R-:W-:Y:S01]  /*6690*/  FFMA R25, R16.reuse, R8, R25 ;  /* 0x0000000810197223 */ /* 0x040fe20000000019 */
[C---:B------:R-:W-:Y:S01]  /*66a0*/  FFMA R24, R16.reuse, R9, R24 ;  /* 0x0000000910187223 */ /* 0x040fe20000000018 */
[CC--:B------:R-:W-:Y:S01]  /*66b0*/  FFMA R26, R15.reuse, R10.reuse, R23 ;  /* 0x0000000a0f1a7223 */ /* 0x0c0fe20000000017 */
[----:B------:R-:W1:Y:S01]  /*66c0*/  LDS.64 R8, [R3+0x2528] ;  /* 0x0025280003087984 */ /* 0x000e620000000a00 */
[----:B------:R-:W-:Y:S01]  /*66d0*/  FFMA R23, R16, R10, R29 ;  /* 0x0000000a10177223 */ /* 0x000fe2000000001d */
[C---:B------:R-:W-:Y:S02]  /*66e0*/  FFMA R29, R15.reuse, R11, R20 ;  /* 0x0000000b0f1d7223 */ /* 0x040fe40000000014 */
[----:B------:R-:W2:Y:S01]  /*66f0*/  LDG.E.CONSTANT R20, desc[UR10][R32.64] ;  /* 0x0000000a20147981 */ /* 0x000ea2000c1e9900 */
[----:B0-----:R-:W-:-:S03]  /*6700*/  FFMA R10, R15, R18, R17 ;  /* 0x000000120f0a7223 */ /* 0x001fc60000000011 */
[----:B------:R-:W3:Y:S04]  /*6710*/  LDG.E.CONSTANT R15, desc[UR10][R30.64] ;  /* 0x0000000a1e0f7981 */ /* 0x000ee8000c1e9900 */
[----:B------:R0:W4:Y:S01]  /*6720*/  LDG.E.CONSTANT R17, desc[UR10][R30.64+0x100] ;  /* 0x0001000a1e117981 */ /* 0x000122000c1e9900 */
[----:B------:R-:W-:Y:S01]  /*6730*/  FFMA R26, R16, R11, R26 ;  /* 0x0000000b101a7223 */ /* 0x000fe2000000001a */
[----:B-1----:R-:W-:Y:S01]  /*6740*/  FFMA R11, R12, R8, R21 ;  /* 0x000000080c0b7223 */ /* 0x002fe20000000015 */
[C---:B------:R-:W-:Y:S01]  /*6750*/  FFMA R21, R16.reuse, R18, R29 ;  /* 0x0000001210157223 */ /* 0x040fe2000000001d */
[----:B------:R-:W-:Y:S01]  /*6760*/  FFMA R16, R16, R19, R10 ;  /* 0x0000001310107223 */ /* 0x000fe2000000000a */
[-C--:B------:R-:W-:Y:S01]  /*6770*/  FFMA R27, R12, R9.reuse, R27 ;  /* 0x000000090c1b7223 */ /* 0x080fe2000000001b */
[----:B------:R-:W-:-:S02]  /*6780*/  FFMA R22, R14, R9, R11 ;  /* 0x000000090e167223 */ /* 0x000fc4000000000b */
[----:B------:R-:W1:Y:S02]  /*6790*/  LDS.128 R8, [R3+0x2530] ;  /* 0x0025300003087984 */ /* 0x000e640000000c00 */
[-C--:B-1----:R-:W-:Y:S01]  /*67a0*/  FFMA R18, R14, R8.reuse, R27 ;  /* 0x000000080e127223 */ /* 0x082fe2000000001b */
[CC--:B------:R-:W-:Y:S01]  /*67b0*/  FFMA R19, R12.reuse, R9.reuse, R24 ;  /* 0x000000090c137223 */ /* 0x0c0fe20000000018 */
[-C--:B------:R-:W-:Y:S01]  /*67c0*/  FFMA R25, R12, R8.reuse, R25 ;  /* 0x000000080c197223 */ /* 0x080fe20000000019 */
[C---:B------:R-:W-:Y:S01]  /*67d0*/  FFMA R22, R13.reuse, R8, R22 ;  /* 0x000000080d167223 */ /* 0x040fe20000000016 */
[CC--:B------:R-:W-:Y:S01]  /*67e0*/  FFMA R24, R13.reuse, R9.reuse, R18 ;  /* 0x000000090d187223 */ /* 0x0c0fe20000000012 */
[CC--:B------:R-:W-:Y:S01]  /*67f0*/  FFMA R8, R14.reuse, R10.reuse, R19 ;  /* 0x0000000a0e087223 */ /* 0x0c0fe20000000013 */
[----:B------:R-:W-:Y:S01]  /*6800*/  FFMA R25, R14, R9, R25 ;  /* 0x000000090e197223 */ /* 0x000fe20000000019 */
[CC--:B------:R-:W-:Y:S01]  /*6810*/  FFMA R18, R12.reuse, R10.reuse, R23 ;  /* 0x0000000a0c127223 */ /* 0x0c0fe20000000017 */
[-C--:B------:R-:W-:Y:S01]  /*6820*/  FFMA R19, R12, R11.reuse, R26 ;  /* 0x0000000b0c137223 */ /* 0x080fe2000000001a */
[CC--:B------:R-:W-:Y:S01]  /*6830*/  FFMA R26, R13.reuse, R11.reuse, R8 ;  /* 0x0000000b0d1a7223 */ /* 0x0c0fe20000000008 */
[----:B------:R-:W-:Y:S01]  /*6840*/  FFMA R23, R13, R10, R25 ;  /* 0x0000000a0d177223 */ /* 0x000fe20000000019 */
[----:B------:R-:W-:-:S02]  /*6850*/  FFMA R18, R14, R11, R18 ;  /* 0x0000000b0e127223 */ /* 0x000fc40000000012 */
[----:B------:R-:W1:Y:S01]  /*6860*/  LDS.128 R8, [R3+0x2540] ;  /* 0x0025400003087984 */ /* 0x000e620000000c00 */
[C---:B------:R-:W-:Y:S02]  /*6870*/  IADD3 R37, PT, PT, R2.reuse, 0x2040, RZ ;  /* 0x0000204002257810 */ /* 0x040fe40007ffe0ff */
[----:B------:R-:W-:-:S03]  /*6880*/  IADD3 R35, PT, PT, R2, 0x2080, RZ ;  /* 0x0000208002237810 */ /* 0x000fc60007ffe0ff */
[----:B------:R-:W-:Y:S01]  /*6890*/  IMAD.WIDE.U32 R36, R37, 0x4, R6 ;  /* 0x0000000425247825 */ /* 0x000fe200078e0006 */
[----:B0-----:R-:W-:-:S03]  /*68a0*/  IADD3 R31, PT, PT, R2, 0x20c0, RZ ;  /* 0x000020c0021f7810 */ /* 0x001fc60007ffe0ff */
[----:B------:R-:W-:-:S04]  /*68b0*/  IMAD.WIDE.U32 R34, R35, 0x4, R6 ;  /* 0x0000000423227825 */ /* 0x000fc800078e0006 */
[----:B------:R-:W-:-:S04]  /*68c0*/  IMAD.WIDE.U32 R30, R31, 0x4, R6 ;  /* 0x000000041f1e7825 */ /* 0x000fc800078e0006 */
[-C--:B-1----:R-:W-:Y:S02]  /*68d0*/  FFMA R32, R14, R8.reuse, R19 ;  /* 0x000000080e207223 */ /* 0x082fe40000000013 */
[----:B------:R-:W2:Y:S01]  /*68e0*/  LDG.E.CONSTANT R19, desc[UR10][R36.64] ;  /* 0x0000000a24137981 */ /* 0x000ea2000c1e9900 */
[CC--:B------:R-:W-:Y:S01]  /*68f0*/  FFMA R21, R12.reuse, R8.reuse, R21 ;  /* 0x000000080c157223 */ /* 0x0c0fe20000000015 */
[-C--:B------:R-:W-:Y:S01]  /*6900*/  FFMA R25, R12, R9.reuse, R16 ;  /* 0x000000090c197223 */ /* 0x080fe20000000010 */
[C---:B------:R-:W-:Y:S01]  /*6910*/  FFMA R12, R13.reuse, R8, R18 ;  /* 0x000000080d0c7223 */ /* 0x040fe20000000012 */
[----:B------:R-:W2:Y:S04]  /*6920*/  LDG.E.CONSTANT R16, desc[UR10][R30.64] ;  /* 0x0000000a1e107981 */ /* 0x000ea8000c1e9900 */
[----:B------:R0:W2:Y:S01]  /*6930*/  LDG.E.CONSTANT R18, desc[UR10][R34.64] ;  /* 0x0000000a22127981 */ /* 0x0000a2000c1e9900 */
[CC--:B------:R-:W-:Y:S01]  /*6940*/  FFMA R21, R14.reuse, R9.reuse, R21 ;  /* 0x000000090e157223 */ /* 0x0c0fe20000000015 */
[----:B------:R-:W-:Y:S01]  /*6950*/  FFMA R28, R14, R10, R25 ;  /* 0x0000000a0e1c7223 */ /* 0x000fe20000000019 */
[----:B------:R-:W-:-:S02]  /*6960*/  FFMA R14, R13, R9, R32 ;  /* 0x000000090d0e7223 */ /* 0x000fc40000000020 */
[C---:B------:R-:W-:Y:S01]  /*6970*/  FFMA R21, R13.reuse, R10, R21 ;  /* 0x0000000a0d157223 */ /* 0x040fe20000000015 */
[----:B------:R-:W-:Y:S02]  /*6980*/  FFMA R28, R13, R11, R28 ;  /* 0x0000000b0d1c7223 */ /* 0x000fe4000000001c */
[----:B------:R-:W3:Y:S01]  /*6990*/  LDS.128 R8, [R3+0x2610] ;  /* 0x0026100003087984 */ /* 0x000ee20000000c00 */
[C---:B0-----:R-:W-:Y:S02]  /*69a0*/  IADD3 R35, PT, PT, R2.reuse, 0x2100, RZ ;  /* 0x0000210002237810 */ /* 0x041fe40007ffe0ff */
[----:B------:R-:W-:-:S03]  /*69b0*/  IADD3 R31, PT, PT, R2, 0x2140, RZ ;  /* 0x00002140021f7810 */ /* 0x000fc60007ffe0ff */
[----:B------:R-:W-:-:S04]  /*69c0*/  IMAD.WIDE.U32 R34, R35, 0x4, R6 ;  /* 0x0000000423227825 */ /* 0x000fc800078e0006 */
[C---:B---3--:R-:W-:Y:S01]  /*69d0*/  FFMA R8, R15.reuse, R8, R22 ;  /* 0x000000080f087223 */ /* 0x048fe20000000016 */
[----:B------:R-:W-:-:S03]  /*69e0*/  FFMA R24, R15, R9, R24 ;  /* 0x000000090f187223 */ /* 0x000fc60000000018 */
[----:B----4-:R-:W-:Y:S01]  /*69f0*/  FFMA R9, R17, R9, R8 ;  /* 0x0000000911097223 */ /* 0x010fe20000000008 */
[-C--:B------:R-:W-:Y:S01]  /*6a00*/  FFMA R8, R15, R10.reuse, R23 ;  /* 0x0000000a0f087223 */ /* 0x080fe20000000017 */
[-C--:B------:R-:W-:Y:S01]  /*6a10*/  FFMA R24, R17, R10.reuse, R24 ;  /* 0x0000000a11187223 */ /* 0x080fe20000000018 */
[-C--:B------:R-:W-:Y:S01]  /*6a20*/  FFMA R30, R15, R11.reuse, R26 ;  /* 0x0000000b0f1e7223 */ /* 0x080fe2000000001a */
[C---:B--2---:R-:W-:Y:S01]  /*6a30*/  FFMA R22, R20.reuse, R10, R9 ;  /* 0x0000000a14167223 */ /* 0x044fe20000000009 */
[-C--:B------:R-:W-:Y:S01]  /*6a40*/  FFMA R23, R17, R11.reuse, R8 ;  /* 0x0000000b11177223 */ /* 0x080fe20000000008 */
[----:B------:R-:W-:Y:S02]  /*6a50*/  FFMA R24, R20, R11, R24 ;  /* 0x0000000b14187223 */ /* 0x000fe40000000018 */
[----:B------:R-:W0:Y:S02]  /*6a60*/  LDS.128 R8, [R3+0x2620] ;  /* 0x0026200003087984 */ /* 0x000e240000000c00 */
[----:B0-----:R-:W-:-:S02]  /*6a70*/  FFMA R26, R15, R8, R12 ;  /* 0x000000080f1a7223 */ /* 0x001fc4000000000c */
[----:B------:R-:W0:Y:S01]  /*6a80*/  LDS.64 R12, [R3+0x2630] ;  /* 0x00263000030c7984 */ /* 0x000e220000000a00 */
[C---:B------:R-:W-:Y:S01]  /*6a90*/  FFMA R25, R15.reuse, R9, R14 ;  /* 0x000000090f197223 */ /* 0x040fe2000000000e */
[----:B------:R-:W-:Y:S01]  /*6aa0*/  FFMA R14, R15, R10, R21 ;  /* 0x0000000a0f0e7223 */ /* 0x000fe20000000015 */
[-C--:B------:R-:W-:Y:S01]  /*6ab0*/  FFMA R30, R17, R8.reuse, R30 ;  /* 0x00000008111e7223 */ /* 0x080fe2000000001e */
[----:B------:R-:W-:Y:S01]  /*6ac0*/  FFMA R15, R15, R11, R28 ;  /* 0x0000000b0f0f7223 */ /* 0x000fe2000000001c */
[C---:B------:R-:W-:Y:S01]  /*6ad0*/  FFMA R23, R20.reuse, R8, R23 ;  /* 0x0000000814177223 */ /* 0x040fe20000000017 */
[CC--:B------:R-:W-:Y:S01]  /*6ae0*/  FFMA R21, R17.reuse, R9.reuse, R26 ;  /* 0x0000000911157223 */ /* 0x0c0fe2000000001a */
[C---:B------:R-:W-:Y:S01]  /*6af0*/  FFMA R32, R20.reuse, R9, R30 ;  /* 0x0000000914207223 */ /* 0x040fe2000000001e */
[CC--:B------:R-:W-:Y:S01]  /*6b00*/  FFMA R25, R17.reuse, R10.reuse, R25 ;  /* 0x0000000a11197223 */ /* 0x0c0fe20000000019 */
[----:B------:R-:W-:Y:S01]  /*6b10*/  FFMA R9, R17, R11, R14 ;  /* 0x0000000b11097223 */ /* 0x000fe2000000000e */
[----:B------:R-:W-:-:S02]  /*6b20*/  FFMA R30, R20, R10, R21 ;  /* 0x0000000a141e7223 */ /* 0x000fc40000000015 */
[----:B------:R-:W-:Y:S01]  /*6b30*/  FFMA R26, R20, R11, R25 ;  /* 0x0000000b141a7223 */ /* 0x000fe20000000019 */
[----:B------:R1:W2:Y:S01]  /*6b40*/  LDG.E.CONSTANT R21, desc[UR10][R34.64] ;  /* 0x0000000a22157981 */ /* 0x0002a2000c1e9900 */
[----:B0-----:R-:W-:-:S03]  /*6b50*/  FFMA R8, R17, R12, R15 ;  /* 0x0000000c11087223 */ /* 0x001fc6000000000f */
[----:B------:R-:W0:Y:S01]  /*6b60*/  LDS.64 R14, [R3+0x26f8] ;  /* 0x0026f800030e7984 */ /* 0x000e220000000a00 */
[C---:B------:R-:W-:Y:S01]  /*6b70*/  FFMA R17, R20.reuse, R12, R9 ;  /* 0x0000000c14117223 */ /* 0x040fe20000000009 */
[----:B------:R-:W-:Y:S02]  /*6b80*/  FFMA R20, R20, R13, R8 ;  /* 0x0000000d14147223 */ /* 0x000fe40000000008 */
[----:B------:R-:W3:Y:S01]  /*6b90*/  LDS.128 R8, [R3+0x2700] ;  /* 0x0027000003087984 */ /* 0x000ee20000000c00 */
[C---:B0-----:R-:W-:Y:S01]  /*6ba0*/  FFMA R25, R19.reuse, R15, R24 ;  /* 0x0000000f13197223 */ /* 0x041fe20000000018 */
[----:B------:R-:W-:-:S03]  /*6bb0*/  FFMA R13, R19, R14, R22 ;  /* 0x0000000e130d7223 */ /* 0x000fc60000000016 */
[----:B---3--:R-:W-:Y:S01]  /*6bc0*/  FFMA R22, R18, R8, R25 ;  /* 0x0000000812167223 */ /* 0x008fe20000000019 */
[----:B------:R-:W-:Y:S01]  /*6bd0*/  FFMA R25, R19, R10, R30 ;  /* 0x0000000a13197223 */ /* 0x000fe2000000001e */
[----:B------:R-:W-:-:S04]  /*6be0*/  IMAD.WIDE.U32 R30, R31, 0x4, R6 ;  /* 0x000000041f1e7825 */ /* 0x000fc800078e0006 */
[----:B------:R-:W-:Y:S01]  /*6bf0*/  FFMA R13, R18, R15, R13 ;  /* 0x0000000f120d7223 */ /* 0x000fe2000000000d */
[----:B------:R0:W3:Y:S03]  /*6c00*/  LDG.E.CONSTANT R24, desc[UR10][R30.64] ;  /* 0x0000000a1e187981 */ /* 0x0000e6000c1e9900 */
[-C--:B------:R-:W-:Y:S02]  /*6c10*/  FFMA R28, R16, R8.reuse, R13 ;  /* 0x00000008101c7223 */ /* 0x080fe4000000000d */
[----:B------:R-:W4:Y:S01]  /*6c20*/  LDS.128 R12, [R3+0x2710] ;  /* 0x00271000030c7984 */ /* 0x000f220000000c00 */
[----:B-1----:R-:W-:Y:S01]  /*6c30*/  IADD3 R35, PT, PT, R2, 0x2180, RZ ;  /* 0x0000218002237810 */ /* 0x002fe20007ffe0ff */
[C---:B------:R-:W-:Y:S01]  /*6c40*/  FFMA R27, R19.reuse, R8, R23 ;  /* 0x00000008131b7223 */ /* 0x040fe20000000017 */
[----:B------:R-:W-:-:S03]  /*6c50*/  FFMA R23, R19, R9, R32 ;  /* 0x0000000913177223 */ /* 0x000fc60000000020 */
[----:B------:R-:W-:-:S04]  /*6c60*/  IMAD.WIDE.U32 R34, R35, 0x4, R6 ;  /* 0x0000000423227825 */ /* 0x000fc800078e0006 */
[C---:B------:R-:W-:Y:S01]  /*6c70*/  FFMA R29, R19.reuse, R11, R26 ;  /* 0x0000000b131d7223 */ /* 0x040fe2000000001a */
[----:B------:R-:W-:Y:S01]  /*6c80*/  FFMA R27, R18, R9, R27 ;  /* 0x00000009121b7223 */ /* 0x000fe2000000001b */
[C---:B----4-:R-:W-:Y:S01]  /*6c90*/  FFMA R8, R19.reuse, R12, R17 ;  /* 0x0000000c13087223 */ /* 0x050fe20000000011 */
[----:B------:R-:W-:Y:S02]  /*6ca0*/  FFMA R19, R19, R13, R20 ;  /* 0x0000000d13137223 */ /* 0x000fe40000000014 */
[----:B------:R-:W4:Y:S01]  /*6cb0*/  LDG.E.CONSTANT R20, desc[UR10][R34.64] ;  /* 0x0000000a22147981 */ /* 0x000f22000c1e9900 */
[----:B------:R-:W-:Y:S01]  /*6cc0*/  FFMA R22, R16, R9, R22 ;  /* 0x0000000910167223 */ /* 0x000fe20000000016 */
[-C--:B------:R-:W-:Y:S01]  /*6cd0*/  FFMA R9, R18, R10.reuse, R23 ;  /* 0x0000000a12097223 */ /* 0x080fe20000000017 */
[----:B------:R-:W-:Y:S01]  /*6ce0*/  FFMA R23, R16, R10, R27 ;  /* 0x0000000a10177223 */ /* 0x000fe2000000001b */
[----:B------:R-:W-:-:S05]  /*6cf0*/  IADD3 R27, PT, PT, R2, 0x21c0, RZ ;  /* 0x000021c0021b7810 */ /* 0x000fca0007ffe0ff */
[----:B------:R-:W-:-:S05]  /*6d00*/  IMAD.WIDE.U32 R26, R27, 0x4, R6 ;  /* 0x000000041b1a7825 */ /* 0x000fca00078e0006 */
[----:B------:R-:W4:Y:S04]  /*6d10*/  LDG.E.CONSTANT R6, desc[UR10][R26.64] ;  /* 0x0000000a1a067981 */ /* 0x000f28000c1e9900 */
[----:B------:R-:W4:Y:S01]  /*6d20*/  LDG.E.CONSTANT R2, desc[UR10][R26.64+0x100] ;  /* 0x0001000a1a027981 */ /* 0x000f22000c1e9900 */
[-C--:B------:R-:W-:Y:S01]  /*6d30*/  FFMA R7, R18, R11.reuse, R25 ;  /* 0x0000000b12077223 */ /* 0x080fe20000000019 */
[----:B0-----:R-:W-:Y:S01]  /*6d40*/  FFMA R30, R16, R11, R9 ;  /* 0x0000000b101e7223 */ /* 0x001fe20000000009 */
[C---:B------:R-:W-:Y:S01]  /*6d50*/  FFMA R25, R18.reuse, R13, R8 ;  /* 0x0000000d12197223 */ /* 0x040fe20000000008 */
[C---:B------:R-:W-:Y:S01]  /*6d60*/  FFMA R29, R18.reuse, R12, R29 ;  /* 0x0000000c121d7223 */ /* 0x040fe2000000001d */
[----:B------:R-:W2:Y:S01]  /*6d70*/  LDS.128 R8, [R3+0x27e0] ;  /* 0x0027e00003087984 */ /* 0x000ea20000000c00 */
[----:B------:R-:W-:-:S02]  /*6d80*/  FFMA R32, R18, R14, R19 ;  /* 0x0000000e12207223 */ /* 0x000fc40000000013 */
[C---:B------:R-:W-:Y:S01]  /*6d90*/  FFMA R18, R16.reuse, R13, R29 ;  /* 0x0000000d10127223 */ /* 0x040fe2000000001d */
[C---:B------:R-:W-:Y:S01]  /*6da0*/  FFMA R7, R16.reuse, R12, R7 ;  /* 0x0000000c10077223 */ /* 0x040fe20000000007 */
[C---:B------:R-:W-:Y:S01]  /*6db0*/  FFMA R19, R16.reuse, R14, R25 ;  /* 0x0000000e10137223 */ /* 0x040fe20000000019 */
[----:B------:R-:W4:Y:S01]  /*6dc0*/  LDG.E.CONSTANT R17, desc[UR10][R26.64+0x200] ;  /* 0x0002000a1a117981 */ /* 0x000f22000c1e9900 */
[C---:B--2---:R-:W-:Y:S01]  /*6dd0*/  FFMA R13, R21.reuse, R8, R28 ;  /* 0x00000008150d7223 */ /* 0x044fe2000000001c */
[----:B------:R-:W-:Y:S01]  /*6de0*/  FFMA R8, R16, R15, R32 ;  /* 0x0000000f10087223 */ /* 0x000fe20000000020 */
[C---:B------:R-:W-:Y:S01]  /*6df0*/  FFMA R25, R21.reuse, R9, R22 ;  /* 0x0000000915197223 */ /* 0x040fe20000000016 */
[CC--:B------:R-:W-:Y:S01]  /*6e00*/  FFMA R23, R21.reuse, R10.reuse, R23 ;  /* 0x0000000a15177223 */ /* 0x0c0fe20000000017 */
[----:B------:R-:W-:Y:S01]  /*6e10*/  FFMA R29, R21, R11, R30 ;  /* 0x0000000b151d7223 */ /* 0x000fe2000000001e */
[C---:B---3--:R-:W-:Y:S02]  /*6e20*/  FFMA R31, R24.reuse, R9, R13 ;  /* 0x00000009181f7223 */ /* 0x048fe4000000000d */
[----:B------:R-:W0:Y:S01]  /*6e30*/  LDS.128 R12, [R3+0x27f0] ;  /* 0x0027f000030c7984 */ /* 0x000e220000000c00 */
[C---:B------:R-:W-:Y:S01]  /*6e40*/  FFMA R16, R24.reuse, R10, R25 ;  /* 0x0000000a18107223 */ /* 0x040fe20000000019 */
[----:B------:R-:W-:-:S02]  /*6e50*/  FFMA R25, R24, R11, R23 ;  /* 0x0000000b18197223 */ /* 0x000fc40000000017 */
[----:B------:R-:W1:Y:S01]  /*6e60*/  LDS.64 R22, [R3+0x2800] ;  /* 0x0028000003167984 */ /* 0x000e620000000a00 */
[C---:B0-----:R-:W-:Y:S01]  /*6e70*/  FFMA R28, R21.reuse, R12, R7 ;  /* 0x0000000c151c7223 */ /* 0x041fe20000000007 */
[C---:B------:R-:W-:Y:S01]  /*6e80*/  FFMA R7, R21.reuse, R13, R18 ;  /* 0x0000000d15077223 */ /* 0x040fe20000000012 */
[C---:B------:R-:W-:Y:S01]  /*6e90*/  FFMA R9, R21.reuse, R15, R8 ;  /* 0x0000000f15097223 */ /* 0x040fe20000000008 */
[C---:B----4-:R-:W-:Y:S01]  /*6ea0*/  FFMA R31, R20.reuse, R10, R31 ;  /* 0x0000000a141f7223 */ /* 0x050fe2000000001f */
[----:B------:R-:W-:Y:S01]  /*6eb0*/  FFMA R16, R20, R11, R16 ;  /* 0x0000000b14107223 */ /* 0x000fe20000000010 */
[-C--:B------:R-:W-:Y:S01]  /*6ec0*/  FFMA R10, R21, R14.reuse, R19 ;  /* 0x0000000e150a7223 */ /* 0x080fe20000000013 */
[C---:B------:R-:W-:Y:S01]  /*6ed0*/  FFMA R11, R24.reuse, R13, R28 ;  /* 0x0000000d180b7223 */ /* 0x040fe2000000001c */
[----:B------:R-:W0:Y:S01]  /*6ee0*/  LDS.64 R18, [R3+0x28c8] ;  /* 0x0028c80003127984 */ /* 0x000e220000000a00 */
[CC--:B------:R-:W-:Y:S01]  /*6ef0*/  FFMA R28, R24.reuse, R14.reuse, R7 ;  /* 0x0000000e181c7223 */ /* 0x0c0fe20000000007 */
[----:B------:R-:W-:Y:S01]  /*6f00*/  FFMA R33, R24, R15, R10 ;  /* 0x0000000f18217223 */ /* 0x000fe2000000000a */
[----:B------:R-:W-:Y:S01]  /*6f10*/  FFMA R7, R20, R14, R11 ;  /* 0x0000000e14077223 */ /* 0x000fe2000000000b */
[----:B-1----:R-:W-:-:S02]  /*6f20*/  FFMA R32, R24, R22, R9 ;  /* 0x0000001618207223 */ /* 0x002fc40000000009 */
[----:B------:R-:W1:Y:S01]  /*6f30*/  LDS.128 R8, [R3+0x28d0] ;  /* 0x0028d00003087984 */ /* 0x000e620000000c00 */
[-C--:B------:R-:W-:Y:S01]  /*6f40*/  FFMA R29, R24, R12.reuse, R29 ;  /* 0x0000000c181d7223 */ /* 0x080fe2000000001d */
[C---:B------:R-:W-:Y:S01]  /*6f50*/  FFMA R21, R20.reuse, R12, R25 ;  /* 0x0000000c14157223 */ /* 0x040fe20000000019 */
[C---:B------:R-:W-:Y:S02]  /*6f60*/  FFMA R28, R20.reuse, R15, R28 ;  /* 0x0000000f141c7223 */ /* 0x040fe4000000001c */
[----:B------:R-:W-:Y:S02]  /*6f70*/  FFMA R30, R20, R13, R29 ;  /* 0x0000000d141e7223 */ /* 0x000fe4000000001d */
[----:B------:R-:W2:Y:S01]  /*6f80*/  LDS.128 R12, [R3+0x28e0] ;  /* 0x0028e000030c7984 */ /* 0x000ea20000000c00 */
[----:B0-----:R-:W-:-:S03]  /*6f90*/  FFMA R29, R6, R19, R16 ;  /* 0x00000013061d7223 */ /* 0x001fc60000000010 */
[----:B------:R-:W3:Y:S01]  /*6fa0*/  LDG.E.CONSTANT R16, desc[UR10][R26.64+0x300] ;  /* 0x0003000a1a107981 */ /* 0x000ee2000c1e9900 */
[----:B-1----:R-:W-:-:S03]  /*6fb0*/  FFMA R24, R6, R8, R21 ;  /* 0x0000000806187223 */ /* 0x002fc60000000015 */
[----:B------:R-:W4:Y:S01]  /*6fc0*/  LDG.E.CONSTANT R21, desc[UR10][R26.64+0x400] ;  /* 0x0004000a1a157981 */ /* 0x000f22000c1e9900 */
[C---:B------:R-:W-:Y:S01]  /*6fd0*/  FFMA R33, R20.reuse, R22, R33 ;  /* 0x0000001614217223 */ /* 0x040fe20000000021 */
[----:B------:R-:W-:Y:S01]  /*6fe0*/  FFMA R32, R20, R23, R32 ;  /* 0x0000001714207223 */ /* 0x000fe20000000020 */
[C---:B------:R-:W-:Y:S01]  /*6ff0*/  FFMA R25, R6.reuse, R9, R30 ;  /* 0x0000000906197223 */ /* 0x040fe2000000001e */
[C---:B------:R-:W-:Y:S01]  /*7000*/  FFMA R31, R6.reuse, R18, R31 ;  /* 0x00000012061f7223 */ /* 0x040fe2000000001f */
[C---:B------:R-:W-:Y:S01]  /*7010*/  FFMA R22, R6.reuse, R10, R7 ;  /* 0x0000000a06167223 */ /* 0x040fe20000000007 */
[C---:B------:R-:W-:Y:S01]  /*7020*/  FFMA R23, R6.reuse, R11, R28 ;  /* 0x0000000b06177223 */ /* 0x040fe2000000001c */
[C---:B--2---:R-:W-:Y:S01]  /*7030*/  FFMA R20, R6.reuse, R12, R33 ;  /* 0x0000000c06147223 */ /* 0x044fe20000000021 */
[----:B------:R-:W-:Y:S01]  /*7040*/  FFMA R7, R6, R13, R32 ;  /* 0x0000000d06077223 */ /* 0x000fe20000000020 */
[C---:B------:R-:W-:Y:S01]  /*7050*/  FFMA R18, R2.reuse, R8, R29 ;  /* 0x0000000802127223 */ /* 0x040fe2000000001d */
[C---:B------:R-:W-:Y:S01]  /*7060*/  FFMA R29, R2.reuse, R9, R24 ;  /* 0x00000009021d7223 */ /* 0x040fe20000000018 */
[C---:B------:R-:W-:Y:S01]  /*7070*/  FFMA R24, R2.reuse, R10, R25 ;  /* 0x0000000a02187223 */ /* 0x040fe20000000019 */
[C---:B------:R-:W-:Y:S01]  /*7080*/  FFMA R6, R2.reuse, R19, R31 ;  /* 0x0000001302067223 */ /* 0x040fe2000000001f */
[C---:B------:R-:W-:Y:S01]  /*7090*/  FFMA R25, R2.reuse, R11, R22 ;  /* 0x0000000b02197223 */ /* 0x040fe20000000016 */
[C---:B------:R-:W-:Y:S01]  /*70a0*/  FFMA R28, R2.reuse, R12, R23 ;  /* 0x0000000c021c7223 */ /* 0x040fe20000000017 */
[C---:B------:R-:W-:Y:S01]  /*70b0*/  FFMA R19, R2.reuse, R13, R20 ;  /* 0x0000000d02137223 */ /* 0x040fe20000000014 */
[----:B------:R-:W-:Y:S01]  /*70c0*/  FFMA R22, R2, R14, R7 ;  /* 0x0000000e02167223 */ /* 0x000fe20000000007 */
[C---:B------:R-:W-:Y:S01]  /*70d0*/  FFMA R23, R17.reuse, R8, R6 ;  /* 0x0000000811177223 */ /* 0x040fe20000000006 */
[----:B------:R-:W2:Y:S01]  /*70e0*/  LDG.E.CONSTANT R2, desc[UR10][R26.64+0x500] ;  /* 0x0005000a1a027981 */ /* 0x000ea2000c1e9900 */
[C---:B------:R-:W-:Y:S01]  /*70f0*/  FFMA R18, R17.reuse, R9, R18 ;  /* 0x0000000911127223 */ /* 0x040fe20000000012 */
[C---:B------:R-:W-:Y:S01]  /*7100*/  FFMA R29, R17.reuse, R10, R29 ;  /* 0x0000000a111d7223 */ /* 0x040fe2000000001d */
[C---:B------:R-:W-:Y:S01]  /*7110*/  FFMA R24, R17.reuse, R11, R24 ;  /* 0x0000000b11187223 */ /* 0x040fe20000000018 */
[C---:B------:R-:W-:Y:S01]  /*7120*/  FFMA R25, R17.reuse, R12, R25 ;  /* 0x0000000c11197223 */ /* 0x040fe20000000019 */
[----:B------:R-:W3:Y:S01]  /*7130*/  LDS.128 R8, [R3+0x29b0] ;  /* 0x0029b00003087984 */ /* 0x000ee20000000c00 */
[C---:B------:R-:W-:Y:S01]  /*7140*/  FFMA R28, R17.reuse, R13, R28 ;  /* 0x0000000d111c7223 */ /* 0x040fe2000000001c */
[C---:B------:R-:W-:Y:S01]  /*7150*/  FFMA R19, R17.reuse, R14, R19 ;  /* 0x0000000e11137223 */ /* 0x040fe20000000013 */
[----:B------:R-:W-:Y:S01]  /*7160*/  FFMA R22, R17, R15, R22 ;  /* 0x0000000f11167223 */ /* 0x000fe20000000016 */
[----:B------:R-:W5:Y:S04]  /*7170*/  LDG.E.CONSTANT R6, desc[UR10][R26.64+0x600] ;  /* 0x0006000a1a067981 */ /* 0x000f68000c1e9900 */
[----:B------:R-:W0:Y:S04]  /*7180*/  LDS.128 R12, [R3+0x29c0] ;  /* 0x0029c000030c7984 */ /* 0x000e280000000c00 */
[----:B------:R-:W5:Y:S04]  /*7190*/  LDG.E.CONSTANT R20, desc[UR10][R26.64+0x700] ;  /* 0x0007000a1a147981 */ /* 0x000f68000c1e9900 */
[----:B------:R1:W5:Y:S01]  /*71a0*/  LDG.E.CONSTANT R7, desc[UR10][R26.64+0x800] ;  /* 0x0008000a1a077981 */ /* 0x000362000c1e9900 */
[----:B------:R-:W-:Y:S01]  /*71b0*/  ISETP.GT.U32.AND P0, PT, R4, 0x1bf, PT ;  /* 0x000001bf0400780c */ /* 0x000fe20003f04070 */
[C---:B---3--:R-:W-:Y:S01]  /*71c0*/  FFMA R8, R16.reuse, R8, R23 ;  /* 0x0000000810087223 */ /* 0x048fe20000000017 */
[C---:B------:R-:W-:Y:S01]  /*71d0*/  FFMA R18, R16.reuse, R9, R18 ;  /* 0x0000000910127223 */ /* 0x040fe20000000012 */
[C---:B-1----:R-:W-:Y:S01]  /*71e0*/  FFMA R27, R16.reuse, R11, R24 ;  /* 0x0000000b101b7223 */ /* 0x042fe20000000018 */
[C---:B------:R-:W-:Y:S01]  /*71f0*/  FFMA R26, R16.reuse, R10, R29 ;  /* 0x0000000a101a7223 */ /* 0x040fe2000000001d */
[C---:B0-----:R-:W-:Y:S01]  /*7200*/  FFMA R24, R16.reuse, R14, R19 ;  /* 0x0000000e10187223 */ /* 0x041fe20000000013 */
[----:B----4-:R-:W-:Y:S01]  /*7210*/  FFMA R23, R21, R9, R8 ;  /* 0x0000000915177223 */ /* 0x010fe20000000008 */
[C---:B------:R-:W-:Y:S01]  /*7220*/  FFMA R8, R16.reuse, R12, R25 ;  /* 0x0000000c10087223 */ /* 0x040fe20000000019 */
[C---:B------:R-:W-:Y:S01]  /*7230*/  FFMA R9, R16.reuse, R13, R28 ;  /* 0x0000000d10097223 */ /* 0x040fe2000000001c */
[----:B------:R-:W-:-:S02]  /*7240*/  FFMA R25, R16, R15, R22 ;  /* 0x0000000f10197223 */ /* 0x000fc40000000016 */
[----:B------:R-:W0:Y:S01]  /*7250*/  LDS.64 R16, [R3+0x29d0] ;  /* 0x0029d00003107984 */ /* 0x000e220000000a00 */
[C---:B------:R-:W-:Y:S01]  /*7260*/  FFMA R19, R21.reuse, R11, R26 ;  /* 0x0000000b15137223 */ /* 0x040fe2000000001a */
[C---:B------:R-:W-:Y:S01]  /*7270*/  FFMA R26, R21.reuse, R12, R27 ;  /* 0x0000000c151a7223 */ /* 0x040fe2000000001b */
[CC--:B------:R-:W-:Y:S01]  /*7280*/  FFMA R29, R21.reuse, R13.reuse, R8 ;  /* 0x0000000d151d7223 */ /* 0x0c0fe20000000008 */
[C---:B------:R-:W-:Y:S01]  /*7290*/  FFMA R18, R21.reuse, R10, R18 ;  /* 0x0000000a15127223 */ /* 0x040fe20000000012 */
[C---:B--2---:R-:W-:Y:S01]  /*72a0*/  FFMA R27, R2.reuse, R12, R19 ;  /* 0x0000000c021b7223 */ /* 0x044fe20000000013 */
[C---:B------:R-:W-:Y:S01]  /*72b0*/  FFMA R26, R2.reuse, R13, R26 ;  /* 0x0000000d021a7223 */ /* 0x040fe2000000001a */
[C---:B------:R-:W-:Y:S01]  /*72c0*/  FFMA R12, R21.reuse, R14, R9 ;  /* 0x0000000e150c7223 */ /* 0x040fe20000000009 */
[C---:B------:R-:W-:Y:S01]  /*72d0*/  FFMA R13, R21.reuse, R15, R24 ;  /* 0x0000000f150d7223 */ /* 0x040fe20000000018 */
[C---:B------:R-:W-:Y:S01]  /*72e0*/  FFMA R23, R2.reuse, R10, R23 ;  /* 0x0000000a02177223 */ /* 0x040fe20000000017 */
[C---:B------:R-:W-:Y:S01]  /*72f0*/  FFMA R22, R2.reuse, R11, R18 ;  /* 0x0000000b02167223 */ /* 0x040fe20000000012 */
[C---:B------:R-:W-:Y:S01]  /*7300*/  FFMA R29, R2.reuse, R14, R29 ;  /* 0x0000000e021d7223 */ /* 0x040fe2000000001d */
[C---:B------:R-:W-:Y:S01]  /*7310*/  FFMA R24, R2.reuse, R15, R12 ;  /* 0x0000000f02187223 */ /* 0x040fe2000000000c */
[----:B------:R1:W2:Y:S04]  /*7320*/  LDS.64 R18, [R3+0x2a98] ;  /* 0x002a980003127984 */ /* 0x0002a80000000a00 */
[----:B------:R1:W3:Y:S01]  /*7330*/  LDS.128 R8, [R3+0x2aa0] ;  /* 0x002aa00003087984 */ /* 0x0002e20000000c00 */
[-C--:B0-----:R-:W-:Y:S01]  /*7340*/  FFMA R28, R21, R16.reuse, R25 ;  /* 0x00000010151c7223 */ /* 0x081fe20000000019 */
[----:B------:R-:W-:-:S02]  /*7350*/  FFMA R21, R2, R16, R13 ;  /* 0x0000001002157223 */ /* 0x000fc4000000000d */
[----:B------:R1:W0:Y:S01]  /*7360*/  LDS.128 R12, [R3+0x2ab0] ;  /* 0x002ab000030c7984 */ /* 0x0002220000000c00 */
[----:B------:R-:W-:Y:S01]  /*7370*/  FFMA R4, R2, R17, R28 ;  /* 0x0000001102047223 */ /* 0x000fe2000000001c */
[----:B------:R-:W-:Y:S06]  /*7380*/  @P0 EXIT ;  /* 0x000000000000094d */ /* 0x000fec0003800000 */
[----:B------:R-:W-:Y:S01]  /*7390*/  HFMA2 R16, -RZ, RZ, 0, 3.337860107421875e-06 ;  /* 0x00000038ff107431 */ /* 0x000fe200000001ff */
[----:B-1----:R-:W1:Y:S01]  /*73a0*/  LDC.64 R2, c[0x0][0x390] ;  /* 0x0000e400ff027b82 */ /* 0x002e620000000a00 */
[C---:B--2--5:R-:W-:Y:S01]  /*73b0*/  FFMA R23, R6.reuse, R18, R23 ;  /* 0x0000001206177223 */ /* 0x064fe20000000017 */
[C---:B---3--:R-:W-:Y:S01]  /*73c0*/  FFMA R27, R6.reuse, R8, R27 ;  /* 0x00000008061b7223 */ /* 0x048fe2000000001b */
[----:B------:R-:W-:-:S03]  /*73d0*/  FFMA R29, R6, R10, R29 ;  /* 0x0000000a061d7223 */ /* 0x000fc6000000001d */
[----:B------:R-:W-:Y:S01]  /*73e0*/  FFMA R27, R20, R9, R27 ;  /* 0x00000009141b7223 */ /* 0x000fe2000000001b */
[----:B------:R-:W-:Y:S02]  /*73f0*/  IMAD R17, R5, R16, UR4 ;  /* 0x0000000405117e24 */ /* 0x000fe4000f8e0210 */
[-C--:B------:R-:W-:Y:S01]  /*7400*/  FFMA R5, R6, R19.reuse, R22 ;  /* 0x0000001306057223 */ /* 0x080fe20000000016 */
[C---:B------:R-:W-:Y:S01]  /*7410*/  FFMA R16, R20.reuse, R19, R23 ;  /* 0x0000001314107223 */ /* 0x040fe20000000017 */
[----:B------:R-:W-:Y:S02]  /*7420*/  IMAD R0, R17, 0x7, R0 ;  /* 0x0000000711007824 */ /* 0x000fe400078e0200 */
[-C--:B------:R-:W-:Y:S01]  /*7430*/  FFMA R18, R20, R8.reuse, R5 ;  /* 0x0000000814127223 */ /* 0x080fe20000000005 */
[C---:B------:R-:W-:Y:S01]  /*7440*/  FFMA R5, R6.reuse, R9, R26 ;  /* 0x0000000906057223 */ /* 0x040fe2000000001a */
[C---:B------:R-:W-:Y:S01]  /*7450*/  FFMA R8, R7.reuse, R8, R16 ;  /* 0x0000000807087223 */ /* 0x040fe20000000010 */
[C---:B0-----:R-:W-:Y:S01]  /*7460*/  FFMA R17, R6.reuse, R13, R4 ;  /* 0x0000000d06117223 */ /* 0x041fe20000000004 */
[C---:B------:R-:W-:Y:S01]  /*7470*/  FFMA R9, R7.reuse, R9, R18 ;  /* 0x0000000907097223 */ /* 0x040fe20000000012 */
[----:B------:R-:W-:Y:S01]  /*7480*/  FFMA R18, R6, R12, R21 ;  /* 0x0000000c06127223 */ /* 0x000fe20000000015 */
[----:B------:R-:W-:Y:S01]  /*7490*/  SHF.L.U32 R21, R0, 0x3, RZ ;  /* 0x0000000300157819 */ /* 0x000fe200000006ff */
[-C--:B------:R-:W-:Y:S01]  /*74a0*/  FFMA R16, R20, R10.reuse, R5 ;  /* 0x0000000a14107223 */ /* 0x080fe20000000005 */
[-C--:B------:R-:W-:Y:S01]  /*74b0*/  FFMA R5, R6, R11.reuse, R24 ;  /* 0x0000000b06057223 */ /* 0x080fe20000000018 */
[----:B------:R-:W-:Y:S01]  /*74c0*/  FFMA R0, R20, R11, R29 ;  /* 0x0000000b14007223 */ /* 0x000fe2000000001d */
[----:B------:R-:W-:Y:S01]  /*74d0*/  FFMA R10, R7, R10, R27 ;  /* 0x0000000a070a7223 */ /* 0x000fe2000000001b */
[----:B-1----:R-:W-:-:S04]  /*74e0*/  IMAD.WIDE.U32 R2, R21, 0x4, R2 ;  /* 0x0000000415027825 */ /* 0x002fc800078e0002 */
[C---:B------:R-:W-:Y:S01]  /*74f0*/  FFMA R4, R20.reuse, R12, R5 ;  /* 0x0000000c14047223 */ /* 0x040fe20000000005 */
[C---:B------:R-:W-:Y:S01]  /*7500*/  FFMA R19, R20.reuse, R13, R18 ;  /* 0x0000000d14137223 */ /* 0x040fe20000000012 */
[C---:B------:R-:W-:Y:S01]  /*7510*/  FFMA R11, R7.reuse, R11, R16 ;  /* 0x0000000b070b7223 */ /* 0x040fe20000000010 */
[----:B------:R-:W-:Y:S01]  /*7520*/  FFMA R20, R20, R14, R17 ;  /* 0x0000000e14147223 */ /* 0x000fe20000000011 */
[C---:B------:R-:W-:Y:S01]  /*7530*/  FFMA R5, R7.reuse, R12, R0 ;  /* 0x0000000c07057223 */ /* 0x040fe20000000000 */
[C---:B------:R-:W-:Y:S01]  /*7540*/  FFMA R13, R7.reuse, R13, R4 ;  /* 0x0000000d070d7223 */ /* 0x040fe20000000004 */
[----:B------:R-:W-:Y:S01]  /*7550*/  REDG.E.ADD.F32.FTZ.RN.STRONG.GPU desc[UR10][R2.64], R8 ;  /* 0x00000008020079a6 */ /* 0x000fe2000c12f30a */
[C---:B------:R-:W-:Y:S01]  /*7560*/  FFMA R19, R7.reuse, R14, R19 ;  /* 0x0000000e07137223 */ /* 0x040fe20000000013 */
[----:B------:R-:W-:Y:S02]  /*7570*/  FFMA R15, R7, R15, R20 ;  /* 0x0000000f070f7223 */ /* 0x000fe40000000014 */
[----:B------:R-:W-:Y:S04]  /*7580*/  REDG.E.ADD.F32.FTZ.RN.STRONG.GPU desc[UR10][R2.64+0x4], R9 ;  /* 0x00000409020079a6 */ /* 0x000fe8000c12f30a */
[----:B------:R-:W-:Y:S04]  /*7590*/  REDG.E.ADD.F32.FTZ.RN.STRONG.GPU desc[UR10][R2.64+0x8], R10 ;  /* 0x0000080a020079a6 */ /* 0x000fe8000c12f30a */
[----:B------:R-:W-:Y:S04]  /*75a0*/  REDG.E.ADD.F32.FTZ.RN.STRONG.GPU desc[UR10][R2.64+0xc], R11 ;  /* 0x00000c0b020079a6 */ /* 0x000fe8000c12f30a */
[----:B------:R-:W-:Y:S04]  /*75b0*/  REDG.E.ADD.F32.FTZ.RN.STRONG.GPU desc[UR10][R2.64+0x10], R5 ;  /* 0x00001005020079a6 */ /* 0x000fe8000c12f30a */
[----:B------:R-:W-:Y:S04]  /*75c0*/  REDG.E.ADD.F32.FTZ.RN.STRONG.GPU desc[UR10][R2.64+0x14], R13 ;  /* 0x0000140d020079a6 */ /* 0x000fe8000c12f30a */
[----:B------:R-:W-:Y:S04]  /*75d0*/  REDG.E.ADD.F32.FTZ.RN.STRONG.GPU desc[UR10][R2.64+0x18], R19 ;  /* 0x00001813020079a6 */ /* 0x000fe8000c12f30a */
[----:B------:R-:W-:Y:S01]  /*75e0*/  REDG.E.ADD.F32.FTZ.RN.STRONG.GPU desc[UR10][R2.64+0x1c], R15 ;  /* 0x00001c0f020079a6 */ /* 0x000fe2000c12f30a */
[----:B------:R-:W-:Y:S05]  /*75f0*/  EXIT ;  /* 0x000000000000794d */ /* 0x000fea0003800000 */
        .weak           $__internal_0_$__cuda_sm20_div_u16
        .type           $__internal_0_$__cuda_sm20_div_u16,@function
        .size           $__internal_0_$__cuda_sm20_div_u16,(.L_x_33 - $__internal_0_$__cuda_sm20_div_u16)
$__internal_0_$__cuda_sm20_div_u16:
[----:B------:R-:W0:Y:S01]  /*7600*/  I2F.U16 R7, R6 ;  /* 0x0000000600077306 */ /* 0x000e220000101000 */
[----:B------:R-:W-:Y:S02]  /*7610*/  MOV R8, 0x4b800000 ;  /* 0x4b80000000087802 */ /* 0x000fe40000000f00 */
[----:B------:R-:W-:Y:S02]  /*7620*/  I2FP.F32.U32.RZ R2, R2 ;  /* 0x0000000200027245 */ /* 0x000fe4000020d000 */
[C---:B0-----:R-:W-:Y:S02]  /*7630*/  FSETP.GEU.AND P1, PT, |R7|.reuse, 1.175494350822287508e-38, PT ;  /* 0x008000000700780b */ /* 0x041fe40003f2e200 */
[----:B------:R-:W-:Y:S02]  /*7640*/  FSETP.GT.AND P0, PT, |R7|, 8.50705917302346158658e+37, PT ;  /* 0x7e8000000700780b */ /* 0x000fe40003f04200 */
[----:B------:R-:W-:-:S04]  /*7650*/  FSEL R8, R8, 1, !P1 ;  /* 0x3f80000008087808 */ /* 0x000fc80004800000 */
[----:B------:R-:W-:Y:S02]  /*7660*/  FSEL R8, R8, 0.25, !P0 ;  /* 0x3e80000008087808 */ /* 0x000fe40004000000 */
[----:B------:R-:W-:Y:S02]  /*7670*/  ISETP.NE.U32.AND P0, PT, R6, RZ, PT ;  /* 0x000000ff0600720c */ /* 0x000fe40003f05070 */
[----:B------:R-:W-:Y:S01]  /*7680*/  MOV R6, R10 ;  /* 0x0000000a00067202 */ /* 0x000fe20000000f00 */
[----:B------:R-:W-:-:S06]  /*7690*/  FMUL R9, R7, R8 ;  /* 0x0000000807097220 */ /* 0x000fcc0000400000 */
[----:B------:R-:W0:Y:S02]  /*76a0*/  MUFU.RCP R9, R9 ;  /* 0x0000000900097308 */ /* 0x000e240000001000 */
[----:B0-----:R-:W-:-:S05]  /*76b0*/  FMUL R8, R8, R9 ;  /* 0x0000000908087220 */ /* 0x001fca0000400000 */
[----:B------:R-:W-:-:S05]  /*76c0*/  IADD3 R7, PT, PT, R8, 0x2, RZ ;  /* 0x0000000208077810 */ /* 0x000fca0007ffe0ff */
[----:B------:R-:W-:Y:S01]  /*76d0*/  FMUL.RZ R2, R2, R7 ;  /* 0x0000000702027220 */ /* 0x000fe2000040c000 */
[----:B------:R-:W-:-:S05]  /*76e0*/  HFMA2 R7, -RZ, RZ, 0, 0 ;  /* 0x00000000ff077431 */ /* 0x000fca00000001ff */
[----:B------:R-:W0:Y:S02]  /*76f0*/  F2I.U32.TRUNC.NTZ R2, R2 ;  /* 0x0000000200027305 */ /* 0x000e24000020f000 */
[----:B0-----:R-:W-:Y:S02]  /*7700*/  LOP3.LUT R8, R2, 0xffff, RZ, 0xc0, !PT ;  /* 0x0000ffff02087812 */ /* 0x001fe400078ec0ff */
[----:B------:R-:W-:Y:S01]  /*7710*/  @!P0 MOV R8, 0xffffffff ;  /* 0xffffffff00088802 */ /* 0x000fe20000000f00 */
[----:B------:R-:W-:Y:S06]  /*7720*/  RET.REL.NODEC R6 `(_Z6conv2dPfPKfS_) ;  /* 0xffffff8806347950 */ /* 0x000fec0003c3ffff */
.L_x_21:
[----:B------:R-:W-:-:S00]  /*7730*/  BRA `(.L_x_21) ;  /* 0xfffffffc00fc7947 */ /* 0x000fc0000383ffff */
[----:B------:R-:W-:-:S00]  /*7740*/  NOP ;  /* 0x0000000000007918 */ /* 0x000fc00000000000 */
        /* <DEDUP_REMOVED lines=11> */
.L_x_33:


//--------------------- .text.default_function_kernel0 --------------------------
	.section	.text.default_function_kernel0,"ax",@progbits
	.align	128
        .global         default_function_kernel0
        .type           default_function_kernel0,@function
        .size           default_function_kernel0,(.L_x_35 - default_function_kernel0)
        .other          default_function_kernel0,@"STO_CUDA_ENTRY STV_DEFAULT"
default_function_kernel0:
.text.default_function_kernel0:
[----:B------:R-:W-:Y:S01]  /*0000*/  LDC R1, c[0x0][0x37c] ;  /* 0x0000df00ff017b82 */ /* 0x000fe20000000800 */
[----:B------:R-:W0:Y:S07]  /*0010*/  S2R R11, SR_TID.X ;  /* 0x00000000000b7919 */ /* 0x000e2e0000002100 */
[----:B------:R-:W1:Y:S01]  /*0020*/  S2UR UR6, SR_CgaCtaId ;  /* 0x00000000000679c3 */ /* 0x000e620000008800 */
[----:B------:R-:W-:Y:S01]  /*0030*/  UMOV UR4, 0x400 ;  /* 0x0000040000047882 */ /* 0x000fe20000000000 */
[----:B------:R-:W-:Y:S01]  /*0040*/  HFMA2 R59, -RZ, RZ, 0, 0 ;  /* 0x00000000ff3b7431 */ /* 0x000fe200000001ff */
[----:B------:R-:W2:Y:S01]  /*0050*/  S2R R64, SR_TID.Y ;  /* 0x0000000000407919 */ /* 0x000ea20000002200 */
[----:B------:R-:W-:Y:S01]  /*0060*/  UIADD3 UR5, UPT, UPT, UR4, 0xc00, URZ ;  /* 0x00000c0004057890 */ /* 0x000fe2000fffe0ff */
[----:B------:R-:W3:Y:S01]  /*0070*/  LDCU.64 UR8, c[0x0][0x358] ;  /* 0x00006b00ff0877ac */ /* 0x000ee20008000a00 */
[----:B------:R-:W4:Y:S01]  /*0080*/  S2R R9, SR_TID.Z ;  /* 0x0000000000097919 */ /* 0x000f220000002300 */
[----:B------:R-:W5:Y:S01]  /*0090*/  S2R R81, SR_CTAID.X ;  /* 0x0000000000517919 */ /* 0x000f620000002500 */
[----:B-1----:R-:W-:-:S02]  /*00a0*/  ULEA UR4, UR6, UR4, 0x18 ;  /* 0x0000000406047291 */ /* 0x002fc4000f8ec0ff */
[----:B------:R-:W-:Y:S01]  /*00b0*/  ULEA UR5, UR6, UR5, 0x18 ;  /* 0x0000000506057291 */ /* 0x000fe2000f8ec0ff */
[C---:B0-----:R-:W-:Y:S01]  /*00c0*/  SHF.L.U32 R13, R11.reuse, 0x1, RZ ;  /* 0x000000010b0d7819 */ /* 0x041fe200000006ff */
[C---:B------:R-:W-:Y:S01]  /*00d0*/  IMAD R24, R11.reuse, 0x7, RZ ;  /* 0x000000070b187824 */ /* 0x040fe200078e02ff */
[----:B------:R-:W-:Y:S02]  /*00e0*/  ISETP.GT.U32.AND P5, PT, R11, 0x5, PT ;  /* 0x000000050b00780c */ /* 0x000fe40003fa4070 */
[C---:B------:R-:W-:Y:S01]  /*00f0*/  LOP3.LUT R0, R13.reuse, 0xffff, RZ, 0xc0, !PT ;  /* 0x0000ffff0d007812 */ /* 0x040fe200078ec0ff */
[----:B--2---:R-:W-:Y:S01]  /*0100*/  IMAD R21, R64, 0x3, RZ ;  /* 0x0000000340157824 */ /* 0x004fe200078e02ff */
[----:B------:R-:W-:Y:S01]  /*0110*/  IADD3 R7, PT, PT, R13, 0x1, RZ ;  /* 0x000000010d077810 */ /* 0x000fe20007ffe0ff */
[C---:B------:R-:W-:Y:S01]  /*0120*/  VIADD R34, R24.reuse, 0x1 ;  /* 0x0000000118227836 */ /* 0x040fe20000000000 */
[----:B------:R-:W-:Y:S01]  /*0130*/  IADD3 R22, PT, PT, R24, 0x6, RZ ;  /* 0x0000000618167810 */ /* 0x000fe20007ffe0ff */
[----:B------:R-:W-:Y:S01]  /*0140*/  IMAD R0, R0, 0x5556, RZ ;  /* 0x0000555600007824 */ /* 0x000fe200078e02ff */
[----:B------:R-:W-:Y:S01]  /*0150*/  LOP3.LUT R2, R7, 0xffff, RZ, 0xc0, !PT ;  /* 0x0000ffff07027812 */ /* 0x000fe200078ec0ff */
[C---:B----4-:R-:W-:Y:S01]  /*0160*/  IMAD R4, R9.reuse, 0x4, R64 ;  /* 0x0000000409047824 */ /* 0x050fe200078e0240 */
[----:B------:R-:W-:Y:S01]  /*0170*/  LEA.HI R38, R22, R21, RZ, 0x1c ;  /* 0x0000001516267211 */ /* 0x000fe200078fe0ff */
[----:B------:R-:W-:Y:S01]  /*0180*/  IMAD R74, R9, 0x90, RZ ;  /* 0x00000090094a7824 */ /* 0x000fe200078e02ff */
[----:B------:R-:W-:Y:S01]  /*0190*/  SHF.R.U32.HI R3, RZ, 0x10, R0 ;  /* 0x00000010ff037819 */ /* 0x000fe20000011600 */
[----:B------:R-:W-:Y:S01]  /*01a0*/  IMAD R2, R2, 0x5556, RZ ;  /* 0x0000555602027824 */ /* 0x000fe200078e02ff */
[----:B------:R-:W0:Y:S01]  /*01b0*/  S2R R0, SR_CTAID.Z ;  /* 0x0000000000007919 */ /* 0x000e220000002700 */
[----:B------:R-:W-:Y:S01]  /*01c0*/  IMAD R5, R4, 0xc, R13 ;  /* 0x0000000c04057824 */ /* 0x000fe200078e020d */
[----:B------:R-:W-:Y:S01]  /*01d0*/  PRMT R6, R3, 0x9910, RZ ;  /* 0x0000991003067816 */ /* 0x000fe200000000ff */
[C---:B------:R-:W-:Y:S01]  /*01e0*/  VIADD R26, R24.reuse, 0x2 ;  /* 0x00000002181a7836 */ /* 0x040fe20000000000 */
[----:B------:R-:W-:Y:S01]  /*01f0*/  SHF.R.U32.HI R25, RZ, 0x10, R2 ;  /* 0x00000010ff197819 */ /* 0x000fe20000011602 */
[----:B------:R-:W-:Y:S01]  /*0200*/  VIADD R28, R24, 0x3 ;  /* 0x00000003181c7836 */ /* 0x000fe20000000000 */
[----:B------:R-:W-:Y:S01]  /*0210*/  SHF.L.U32 R2, R64, 0x2, RZ ;  /* 0x0000000240027819 */ /* 0x000fe200000006ff */
[----:B------:R-:W-:Y:S01]  /*0220*/  IMAD R6, R6, 0x3, RZ ;  /* 0x0000000306067824 */ /* 0x000fe200078e02ff */
[----:B------:R-:W-:Y:S01]  /*0230*/  PRMT R8, R25, 0x9910, RZ ;  /* 0x0000991019087816 */ /* 0x000fe200000000ff */
[----:B------:R-:W-:Y:S01]  /*0240*/  VIADD R30, R24, 0x4 ;  /* 0x00000004181e7836 */ /* 0x000fe20000000000 */
[C---:B------:R-:W-:Y:S01]  /*0250*/  ISETP.GT.U32.AND P4, PT, R5.reuse, 0xbf, PT ;  /* 0x000000bf0500780c */ /* 0x040fe20003f84070 */
[----:B------:R-:W-:Y:S01]  /*0260*/  IMAD.MOV R6, RZ, RZ, -R6 ;  /* 0x000000ffff067224 */ /* 0x000fe200078e0a06 */
[----:B------:R-:W-:Y:S01]  /*0270*/  ISETP.GT.U32.AND P2, PT, R5, 0xbe, PT ;  /* 0x000000be0500780c */ /* 0x000fe20003f44070 */
[----:B------:R-:W-:Y:S01]  /*0280*/  IMAD R8, R8, 0x3, RZ ;  /* 0x0000000308087824 */ /* 0x000fe200078e02ff */
[----:B------:R-:W-:Y:S01]  /*0290*/  LEA R4, R9, R2, 0x4 ;  /* 0x0000000209047211 */ /* 0x000fe200078e20ff */
[----:B------:R-:W-:Y:S01]  /*02a0*/  VIADD R32, R24, 0x5 ;  /* 0x0000000518207836 */ /* 0x000fe20000000000 */
[----:B------:R-:W-:Y:S01]  /*02b0*/  PRMT R6, R6, 0x7710, RZ ;  /* 0x0000771006067816 */ /* 0x000fe200000000ff */
[----:B-----5:R-:W-:Y:S01]  /*02c0*/  IMAD R81, R81, 0xe, RZ ;  /* 0x0000000e51517824 */ /* 0x020fe200078e02ff */
[----:B------:R-:W-:-:S02]  /*02d0*/  IADD3 R8, PT, PT, RZ, -R8, RZ ;  /* 0x80000008ff087210 */ /* 0x000fc40007ffe0ff */
[----:B------:R-:W-:Y:S01]  /*02e0*/  IADD3 R10, PT, PT, R3, R4, RZ ;  /* 0x00000004030a7210 */ /* 0x000fe20007ffe0ff */
[----:B------:R-:W-:Y:S01]  /*02f0*/  IMAD.IADD R5, R13, 0x1, R6 ;  /* 0x000000010d057824 */ /* 0x000fe200078e0206 */
[----:B------:R-:W-:Y:S02]  /*0300*/  PRMT R8, R8, 0x7710, RZ ;  /* 0x0000771008087816 */ /* 0x000fe400000000ff */
[----:B------:R-:W-:Y:S02]  /*0310*/  IADD3 R3, PT, PT, R2, R3, RZ ;  /* 0x0000000302037210 */ /* 0x000fe40007ffe0ff */
[----:B------:R-:W-:Y:S01]  /*0320*/  IADD3 R7, PT, PT, R7, R8, RZ ;  /* 0x0000000807077210 */ /* 0x000fe20007ffe0ff */
[----:B------:R-:W-:Y:S01]  /*0330*/  IMAD.IADD R8, R4, 0x1, R25 ;  /* 0x0000000104087824 */ /* 0x000fe200078e0219 */
[----:B------:R-:W-:Y:S02]  /*0340*/  PRMT R70, R5, 0x9910, RZ ;  /* 0x0000991005467816 */ /* 0x000fe400000000ff */
[----:B------:R-:W-:Y:S01]  /*0350*/  IADD3 R25, PT, PT, R2, R25, RZ ;  /* 0x0000001902197210 */ /* 0x000fe20007ffe0ff */
[----:B------:R-:W-:Y:S01]  /*0360*/  IMAD R2, R64, 0x6, R11 ;  /* 0x0000000640027824 */ /* 0x000fe200078e020b */
[----:B------:R-:W-:Y:S01]  /*0370*/  PRMT R65, R7, 0x9910, RZ ;  /* 0x0000991007417816 */ /* 0x000fe200000000ff */
[----:B------:R-:W-:Y:S01]  /*0380*/  IMAD R70, R70, 0x3, RZ ;  /* 0x0000000346467824 */ /* 0x000fe200078e02ff */
[----:B0-----:R-:W-:Y:S01]  /*0390*/  LEA R73, R0, R9, 0x2 ;  /* 0x0000000900497211 */ /* 0x001fe200078e10ff */
[----:B------:R-:W-:Y:S01]  /*03a0*/  IMAD R7, R2, 0x6, RZ ;  /* 0x0000000602077824 */ /* 0x000fe200078e02ff */
[----:B------:R-:W-:Y:S01]  /*03b0*/  SHF.R.U32.HI R16, RZ, 0x3, R3 ;  /* 0x00000003ff107819 */ /* 0x000fe20000011603 */
[----:B------:R-:W-:Y:S01]  /*03c0*/  IMAD R65, R65, 0x3, RZ ;  /* 0x0000000341417824 */ /* 0x000fe200078e02ff */
[----:B------:R-:W-:Y:S01]  /*03d0*/  SHF.R.U32.HI R68, RZ, 0x3, R25 ;  /* 0x00000003ff447819 */ /* 0x000fe20000011619 */
[----:B------:R-:W-:Y:S01]  /*03e0*/  IMAD R73, R73, 0x480, RZ ;  /* 0x0000048049497824 */ /* 0x000fe200078e02ff */
[----:B------:R-:W-:Y:S01]  /*03f0*/  LOP3.LUT R36, R70, 0xffff, RZ, 0xc0, !PT ;  /* 0x0000ffff46247812 */ /* 0x000fe200078ec0ff */
[----:B------:R-:W-:Y:S01]  /*0400*/  IMAD R72, R16, 0x240, RZ ;  /* 0x0000024010487824 */ /* 0x000fe200078e02ff */
[----:B------:R-:W-:Y:S01]  /*0410*/  LOP3.LUT R2, R65, 0xffff, RZ, 0xc0, !PT ;  /* 0x0000ffff41027812 */ /* 0x000fe200078ec0ff */
[----:B------:R-:W-:Y:S01]  /*0420*/  IMAD R67, R68, 0x240, RZ ;  /* 0x0000024044437824 */ /* 0x000fe200078e02ff */
[----:B------:R-:W-:Y:S01]  /*0430*/  ISETP.GT.U32.OR P4, PT, R10, 0x3f, P4 ;  /* 0x0000003f0a00780c */ /* 0x000fe20002784470 */
[----:B------:R-:W-:Y:S01]  /*0440*/  IMAD.IADD R69, R74, 0x1, R7 ;  /* 0x000000014a457824 */ /* 0x000fe200078e0207 */
[-C--:B------:R-:W-:Y:S01]  /*0450*/  IADD3 R36, P0, P3, R72, R73.reuse, R36 ;  /* 0x0000004948247210 */ /* 0x080fe20007b1e024 */
[----:B------:R-:W-:Y:S01]  /*0460*/  IMAD R75, R9, 0x2, R16 ;  /* 0x00000002094b7824 */ /* 0x000fe200078e0210 */
[----:B------:R-:W-:-:S02]  /*0470*/  IADD3 R5, P1, P6, R67, R73, R2 ;  /* 0x0000004943057210 */ /* 0x000fc40007e3e002 */
[----:B------:R-:W-:Y:S02]  /*0480*/  IADD3.X R4, PT, PT, RZ, RZ, RZ, P0, P3 ;  /* 0x000000ffff047210 */ /* 0x000fe400007e64ff */
[----:B------:R-:W-:Y:S02]  /*0490*/  ISETP.GT.U32.OR P0, PT, R7, 0x8f, P5 ;  /* 0x0000008f0700780c */ /* 0x000fe40002f04470 */
[C---:B------:R-:W-:Y:S02]  /*04a0*/  ISETP.GT.U32.OR P3, PT, R69.reuse, 0x23f, P4 ;  /* 0x0000023f4500780c */ /* 0x040fe40002764470 */
[----:B------:R-:W-:Y:S02]  /*04b0*/  IADD3.X R6, PT, PT, RZ, RZ, RZ, P1, P6 ;  /* 0x000000ffff067210 */ /* 0x000fe40000fec4ff */
[----:B------:R-:W-:Y:S02]  /*04c0*/  ISETP.GT.U32.OR P6, PT, R69, 0x23e, P4 ;  /* 0x0000023e4500780c */ /* 0x000fe400027c4470 */
[----:B------:R-:W-:-:S02]  /*04d0*/  PLOP3.LUT P0, PT, P3, P0, PT, 0xf8, 0x8f ;  /* 0x00000000008f781c */ /* 0x000fc40001f01f70 */
[C---:B------:R-:W-:Y:S02]  /*04e0*/  ISETP.GT.U32.OR P1, PT, R7.reuse, 0x8e, P5 ;  /* 0x0000008e0700780c */ /* 0x040fe40002f24470 */
[----:B------:R-:W-:Y:S02]  /*04f0*/  ISETP.GT.U32.OR P3, PT, R7, 0x8d, P5 ;  /* 0x0000008d0700780c */ /* 0x000fe40002f64470 */
[----:B------:R-:W-:Y:S02]  /*0500*/  ISETP.GT.U32.OR P4, PT, R69, 0x23d, P4 ;  /* 0x0000023d4500780c */ /* 0x000fe40002784470 */
[----:B------:R-:W-:Y:S01]  /*0510*/  ISETP.GT.U32.OR P2, PT, R8, 0x3f, P2 ;  /* 0x0000003f0800780c */ /* 0x000fe20001744470 */
[----:B------:R-:W-:Y:S01]  /*0520*/  IMAD R8, R9, 0xc, R38 ;  /* 0x0000000c09087824 */ /* 0x000fe200078e0226 */
[----:B------:R-:W-:Y:S02]  /*0530*/  P2R R27, PR, RZ, 0x1 ;  /* 0x00000001ff1b7803 */ /* 0x000fe40000000000 */
[----:B------:R-:W-:-:S02]  /*0540*/  PLOP3.LUT P6, PT, P6, P1, PT, 0xf8, 0x8f ;  /* 0x00000000008f781c */ /* 0x000fc400037c3f70 */
[----:B------:R-:W-:Y:S02]  /*0550*/  PLOP3.LUT P0, PT, P4, P3, PT, 0xf8, 0x8f ;  /* 0x00000000008f781c */ /* 0x000fe40002707f70 */
[----:B------:R-:W-:Y:S02]  /*0560*/  ISETP.GT.U32.OR P1, PT, R7, 0x8c, P5 ;  /* 0x0000008c0700780c */ /* 0x000fe40002f24470 */
[----:B------:R-:W-:Y:S02]  /*0570*/  ISETP.GT.U32.OR P3, PT, R69, 0x23c, P2 ;  /* 0x0000023c4500780c */ /* 0x000fe40001764470 */
[----:B------:R-:W-:Y:S02]  /*0580*/  LOP3.LUT R2, R38, 0xffff, RZ, 0xc0, !PT ;  /* 0x0000ffff26027812 */ /* 0x000fe400078ec0ff */
[----:B------:R-:W-:Y:S02]  /*0590*/  PLOP3.LUT P1, PT, P3, P1, PT, 0xf8, 0x8f ;  /* 0x00000000008f781c */ /* 0x000fe40001f23f70 */
[----:B------:R-:W-:Y:S01]  /*05a0*/  ISETP.GT.U32.OR P3, PT, R7, 0x8b, P5 ;  /* 0x0000008b0700780c */ /* 0x000fe20002f64470 */
[----:B------:R-:W-:Y:S01]  /*05b0*/  IMAD R18, R2, 0x2aab, RZ ;  /* 0x00002aab02127824 */ /* 0x000fe200078e02ff */
[----:B------:R-:W-:Y:S01]  /*05c0*/  ISETP.GT.U32.OR P4, PT, R69, 0x23b, P2 ;  /* 0x0000023b4500780c */ /* 0x000fe20001784470 */
[C---:B------:R-:W-:Y:S01]  /*05d0*/  IMAD R2, R64.reuse, 0x30, R24 ;  /* 0x0000003040027824 */ /* 0x040fe200078e0218 */
[----:B------:R-:W-:Y:S01]  /*05e0*/  P2R R87, PR, RZ, 0x1 ;  /* 0x00000001ff577803 */ /* 0x000fe20000000000 */
[----:B------:R-:W-:Y:S01]  /*05f0*/  IMAD R64, R64, 0x10, R13 ;  /* 0x0000001040407824 */ /* 0x000fe200078e020d */
[----:B------:R-:W-:Y:S01]  /*0600*/  PLOP3.LUT P0, PT, P4, P3, PT, 0xf8, 0x8f ;  /* 0x00000000008f781c */ /* 0x000fe20002707f70 */
[----:B------:R-:W-:Y:S01]  /*0610*/  IMAD R79, R9, 0xc0, R2 ;  /* 0x000000c0094f7824 */ /* 0x000fe200078e0202 */
[----:B------:R-:W-:-:S02]  /*0620*/  ISETP.GT.U32.OR P2, PT, R69, 0x23a, P2 ;  /* 0x0000023a4500780c */ /* 0x000fc40001744470 */
[----:B------:R-:W-:Y:S02]  /*0630*/  ISETP.GT.U32.OR P3, PT, R7, 0x8a, P5 ;  /* 0x0000008a0700780c */ /* 0x000fe40002f64470 */
[----:B------:R-:W-:Y:S02]  /*0640*/  SHF.R.U32.HI R18, RZ, 0x10, R18 ;  /* 0x00000010ff127819 */ /* 0x000fe40000011612 */
[----:B------:R-:W-:Y:S02]  /*0650*/  P2R R85, PR, RZ, 0x1 ;  /* 0x00000001ff557803 */ /* 0x000fe40000000000 */
[----:B------:R-:W-:Y:S02]  /*0660*/  PLOP3.LUT P0, PT, P2, P3, PT, 0xf8, 0x8f ;  /* 0x00000000008f781c */ /* 0x000fe40001707f70 */
[----:B------:R-:W-:Y:S02]  /*0670*/  LEA R7, R9, R18, 0x1 ;  /* 0x0000001209077211 */ /* 0x000fe400078e08ff */
[----:B------:R-:W-:-:S02]  /*0680*/  ISETP.GT.U32.AND P2, PT, R8, 0x2f, PT ;  /* 0x0000002f0800780c */ /* 0x000fc40003f44070 */
[----:B------:R-:W-:Y:S02]  /*0690*/  ISETP.GT.U32.OR P3, PT, R2, 0xb9, P5 ;  /* 0x000000b90200780c */ /* 0x000fe40002f64470 */
[----:B------:R-:W-:Y:S02]  /*06a0*/  ISETP.GT.U32.OR P2, PT, R7, 0x7, P2 ;  /* 0x000000070700780c */ /* 0x000fe40001744470 */
[----:B------:R-:W-:Y:S02]  /*06b0*/  LEA.HI R7, R24, R21, RZ, 0x1c ;  /* 0x0000001518077211 */ /* 0x000fe400078fe0ff */
[----:B------:R-:W-:Y:S02]  /*06c0*/  ISETP.GT.U32.OR P2, PT, R79, 0x2f9, P2 ;  /* 0x000002f94f00780c */ /* 0x000fe40001744470 */
[----:B------:R-:W-:Y:S02]  /*06d0*/  LOP3.LUT R2, R7, 0xffff, RZ, 0xc0, !PT ;  /* 0x0000ffff07027812 */ /* 0x000fe400078ec0ff */
[----:B------:R-:W-:-:S02]  /*06e0*/  P2R R83, PR, RZ, 0x1 ;  /* 0x00000001ff537803 */ /* 0x000fc40000000000 */
[----:B------:R-:W-:Y:S01]  /*06f0*/  PLOP3.LUT P0, PT, P2, P3, PT, 0xf8, 0x8f ;  /* 0x00000000008f781c */ /* 0x000fe20001707f70 */
[----:B------:R-:W-:Y:S01]  /*0700*/  IMAD R15, R2, 0x2aab, RZ ;  /* 0x00002aab020f7824 */ /* 0x000fe200078e02ff */
[----:B------:R-:W-:Y:S01]  /*0710*/  LOP3.LUT P2, RZ, R81, 0xf, R24, 0xf8, !PT ;  /* 0x0000000f51ff7812 */ /* 0x000fe2000784f818 */
[----:B------:R-:W0:Y:S01]  /*0720*/  S2R R2, SR_CTAID.Y ;  /* 0x0000000000027919 */ /* 0x000e220000002600 */
[----:B------:R-:W-:Y:S02]  /*0730*/  P2R R90, PR, RZ, 0x1 ;  /* 0x00000001ff5a7803 */ /* 0x000fe40000000000 */
[----:B------:R-:W-:Y:S02]  /*0740*/  SHF.R.U32.HI R15, RZ, 0x10, R15 ;  /* 0x00000010ff0f7819 */ /* 0x000fe4000001160f */
[----:B------:R-:W-:Y:S02]  /*0750*/  P2R R29, PR, RZ, 0x2 ;  /* 0x00000002ff1d7803 */ /* 0x000fe40000000000 */
[----:B------:R-:W-:-:S02]  /*0760*/  PRMT R8, R15, 0x9910, RZ ;  /* 0x000099100f087816 */ /* 0x000fc400000000ff */
[----:B------:R-:W-:Y:S02]  /*0770*/  LOP3.LUT R71, R3, 0x7, RZ, 0xc0, !PT ;  /* 0x0000000703477812 */ /* 0x000fe400078ec0ff */
[----:B------:R-:W-:Y:S01]  /*0780*/  LOP3.LUT R66, R25, 0x7, RZ, 0xc0, !PT ;  /* 0x0000000719427812 */ /* 0x000fe200078ec0ff */
[----:B------:R-:W-:Y:S01]  /*0790*/  IMAD R8, R8, 0x6, RZ ;  /* 0x0000000608087824 */ /* 0x000fe200078e02ff */
[----:B------:R-:W-:Y:S01]  /*07a0*/  P2R R88, PR, RZ, 0x40 ;  /* 0x00000040ff587803 */ /* 0x000fe20000000000 */
[----:B------:R-:W-:Y:S01]  /*07b0*/  IMAD R71, R71, 0x9, RZ ;  /* 0x0000000947477824 */ /* 0x000fe200078e02ff */
[----:B------:R-:W-:Y:S01]  /*07c0*/  LOP3.LUT R24, R24, 0xf, RZ, 0xc0, !PT ;  /* 0x0000000f18187812 */ /* 0x000fe200078ec0ff */
[----:B------:R-:W-:Y:S01]  /*07d0*/  IMAD.MOV R8, RZ, RZ, -R8 ;  /* 0x000000ffff087224 */ /* 0x000fe200078e0a08 */
[C---:B------:R-:W-:Y:S01]  /*07e0*/  LEA R68, R9.reuse, R68, 0x1 ;  /* 0x0000004409447211 */ /* 0x040fe200078e08ff */
[----:B------:R-:W-:Y:S01]  /*07f0*/  IMAD R25, R9, 0x1880, RZ ;  /* 0x0000188009197824 */ /* 0x000fe200078e02ff */
[----:B------:R-:W-:Y:S01]  /*0800*/  IADD3 R24, PT, PT, R81, R24, RZ ;  /* 0x0000001851187210 */ /* 0x000fe20007ffe0ff */
[----:B------:R-:W-:Y:S01]  /*0810*/  IMAD R66, R66, 0x9, RZ ;  /* 0x0000000942427824 */ /* 0x000fe200078e02ff */
[----:B------:R-:W-:-:S02]  /*0820*/  PRMT R86, R8, 0x7710, RZ ;  /* 0x0000771008567816 */ /* 0x000fc400000000ff */
[----:B------:R-:W-:Y:S02]  /*0830*/  LEA.HI R8, R34, R21, RZ, 0x1c ;  /* 0x0000001522087211 */ /* 0x000fe400078fe0ff */
[----:B------:R-:W-:Y:S02]  /*0840*/  IADD3 R86, PT, PT, R7, R86, RZ ;  /* 0x0000005607567210 */ /* 0x000fe40007ffe0ff */
[----:B------:R-:W-:Y:S02]  /*0850*/  LOP3.LUT R10, R8, 0xffff, RZ, 0xc0, !PT ;  /* 0x0000ffff080a7812 */ /* 0x000fe400078ec0ff */
[----:B------:R-:W-:Y:S02]  /*0860*/  LOP3.LUT R86, R86, 0xffff, RZ, 0xc0, !PT ;  /* 0x0000ffff56567812 */ /* 0x000fe400078ec0ff */
[----:B------:R-:W-:Y:S01]  /*0870*/  LEA R79, R79, UR4, 0x2 ;  /* 0x000000044f4f7c11 */ /* 0x000fe2000f8e10ff */
[----:B------:R-:W-:Y:S01]  /*0880*/  IMAD R10, R10, 0x2aab, RZ ;  /* 0x00002aab0a0a7824 */ /* 0x000fe200078e02ff */
[C---:B0-----:R-:W-:Y:S01]  /*0890*/  SHF.L.U32 R7, R2.reuse, 0x2, RZ ;  /* 0x0000000202077819 */ /* 0x041fe200000006ff */
[----:B------:R-:W-:Y:S01]  /*08a0*/  IMAD R25, R2, 0xe0, R25 ;  /* 0x000000e002197824 */ /* 0x000fe200078e0219 */
[----:B------:R-:W-:-:S02]  /*08b0*/  LEA R69, R69, UR5, 0x2 ;  /* 0x0000000545457c11 */ /* 0x000fc4000f8e10ff */
[----:B------:R-:W-:Y:S02]  /*08c0*/  SHF.R.U32.HI R23, RZ, 0x10, R10 ;  /* 0x00000010ff177819 */ /* 0x000fe4000001160a */
[----:B------:R-:W-:Y:S02]  /*08d0*/  LOP3.LUT P3, RZ, R7, R86, RZ, 0xfc, !PT ;  /* 0x0000005607ff7212 */ /* 0x000fe4000786fcff */
[----:B------:R-:W-:Y:S02]  /*08e0*/  PRMT R10, R23, 0x9910, RZ ;  /* 0x00009910170a7816 */ /* 0x000fe400000000ff */
[----:B------:R-:W-:Y:S02]  /*08f0*/  PLOP3.LUT P0, PT, P3, P2, PT, 0x2f, 0xf2 ;  /* 0x0000000000f2781c */ /* 0x000fe40001f04577 */
[----:B------:R-:W-:Y:S01]  /*0900*/  LOP3.LUT P2, RZ, R81, 0xf, R34, 0xf8, !PT ;  /* 0x0000000f51ff7812 */ /* 0x000fe2000784f822 */
[----:B------:R-:W-:Y:S01]  /*0910*/  IMAD R10, R10, 0x6, RZ ;  /* 0x000000060a0a7824 */ /* 0x000fe200078e02ff */
[----:B------:R-:W-:-:S04]  /*0920*/  P2R R33, PR, RZ, 0x1 ;  /* 0x00000001ff217803 */ /* 0x000fc80000000000 */
[----:B------:R-:W-:-:S04]  /*0930*/  IADD3 R10, PT, PT, RZ, -R10, RZ ;  /* 0x8000000aff0a7210 */ /* 0x000fc80007ffe0ff */
[----:B------:R-:W-:-:S04]  /*0940*/  PRMT R11, R10, 0x7710, RZ ;  /* 0x000077100a0b7816 */ /* 0x000fc800000000ff */
[----:B------:R-:W-:Y:S02]  /*0950*/  IADD3 R20, PT, PT, R8, R11, RZ ;  /* 0x0000000b08147210 */ /* 0x000fe40007ffe0ff */
[----:B------:R-:W-:Y:S02]  /*0960*/  LEA.HI R8, R26, R21, RZ, 0x1c ;  /* 0x000000151a087211 */ /* 0x000fe400078fe0ff */
[----:B------:R-:W-:Y:S02]  /*0970*/  LOP3.LUT R20, R20, 0xffff, RZ, 0xc0, !PT ;  /* 0x0000ffff14147812 */ /* 0x000fe400078ec0ff */
[----:B------:R-:W-:Y:S02]  /*0980*/  LOP3.LUT R10, R8, 0xffff, RZ, 0xc0, !PT ;  /* 0x0000ffff080a7812 */ /* 0x000fe400078ec0ff */
[----:B------:R-:W-:-:S03]  /*0990*/  LOP3.LUT P3, RZ, R7, R20, RZ, 0xfc, !PT ;  /* 0x0000001407ff7212 */ /* 0x000fc6000786fcff */
[----:B------:R-:W-:Y:S01]  /*09a0*/  IMAD R10, R10, 0x2aab, RZ ;  /* 0x00002aab0a0a7824 */ /* 0x000fe200078e02ff */
[----:B------:R-:W-:Y:S02]  /*09b0*/  PLOP3.LUT P0, PT, P3, P2, PT, 0x2f, 0xf2 ;  /* 0x0000000000f2781c */ /* 0x000fe40001f04577 */
[----:B------:R-:W-:Y:S02]  /*09c0*/  LOP3.LUT P2, RZ, R81, 0xf, R26, 0xf8, !PT ;  /* 0x0000000f51ff7812 */ /* 0x000fe4000784f81a */
[----:B------:R-:W-:Y:S02]  /*09d0*/  SHF.R.U32.HI R11, RZ, 0x10, R10 ;  /* 0x00000010ff0b7819 */ /* 0x000fe4000001160a */
[----:B------:R-:W-:Y:S02]  /*09e0*/  P2R R35, PR, RZ, 0x1 ;  /* 0x00000001ff237803 */ /* 0x000fe40000000000 */
[----:B------:R-:W-:Y:S02]  /*09f0*/  PRMT R10, R11, 0x9910, RZ ;  /* 0x000099100b0a7816 */ /* 0x000fe400000000ff */
[----:B------:R-:W-:-:S03]  /*0a00*/  LOP3.LUT R26, R26, 0xf, RZ, 0xc0, !PT ;  /* 0x0000000f1a1a7812 */ /* 0x000fc600078ec0ff */
[----:B------:R-:W-:Y:S01]  /*0a10*/  IMAD R10, R10, 0x6, RZ ;  /* 0x000000060a0a7824 */ /* 0x000fe200078e02ff */
[----:B------:R-:W-:-:S04]  /*0a20*/  IADD3 R13, PT, PT, R81, R26, RZ ;  /* 0x0000001a510d7210 */ /* 0x000fc80007ffe0ff */
        /* <DEDUP_REMOVED lines=11> */
[----:B------:R-:W-:Y:S02]  /*0ae0*/  LOP3.LUT R28, R28, 0xf, RZ, 0xc0, !PT ;  /* 0x0000000f1c1c7812 */ /* 0x000fe400078ec0ff */
[----:B------:R-:W-:-:S05]  /*0af0*/  PRMT R10, R17, 0x9910, RZ ;  /* 0x00009910110a7816 */ /* 0x000fca00000000ff */
[----:B------:R-:W-:-:S05]  /*0b00*/  IMAD R10, R10, 0x6, RZ ;  /* 0x000000060a0a7824 */ /* 0x000fca00078e02ff */
        /* <DEDUP_REMOVED lines=15> */
[----:B------:R-:W-:Y:S02]  /*0c00*/  PRMT R31, R10, 0x7710, RZ ;  /* 0x000077100a1f7816 */ /* 0x000fe400000000ff */
[----:B------:R-:W-:Y:S02]  /*0c10*/  LEA.HI R10, R32, R21, RZ, 0x1c ;  /* 0x00000015200a7211 */ /* 0x000fe400078fe0ff */
[----:B------:R-:W-:Y:S02]  /*0c20*/  IADD3 R8, PT, PT, R8, R31, RZ ;  /* 0x0000001f08087210 */ /* 0x000fe40007ffe0ff */
[----:B------:R-:W-:Y:S02]  /*0c30*/  LOP3.LUT R21, R10, 0xffff, RZ, 0xc0, !PT ;  /* 0x0000ffff0a157812 */ /* 0x000fe400078ec0ff */
[----:B------:R-:W-:-:S03]  /*0c40*/  LOP3.LUT R8, R8, 0xffff, RZ, 0xc0, !PT ;  /* 0x0000ffff08087812 */ /* 0x000fc600078ec0ff */
[----:B------:R-:W-:Y:S01]  /*0c50*/  IMAD R21, R21, 0x2aab, RZ ;  /* 0x00002aab15157824 */ /* 0x000fe200078e02ff */
[----:B------:R-:W-:-:S04]  /*0c60*/  LOP3.LUT P3, RZ, R7, R8, RZ, 0xfc, !PT ;  /* 0x0000000807ff7212 */ /* 0x000fc8000786fcff */
[----:B------:R-:W-:Y:S02]  /*0c70*/  SHF.R.U32.HI R21, RZ, 0x10, R21 ;  /* 0x00000010ff157819 */ /* 0x000fe40000011615 */
[----:B------:R-:W-:Y:S02]  /*0c80*/  PLOP3.LUT P5, PT, P3, P2, PT, 0x2f, 0xf2 ;  /* 0x0000000000f2781c */ /* 0x000fe40001fa4577 */
[----:B------:R-:W-:Y:S02]  /*0c90*/  PRMT R31, R21, 0x9910, RZ ;  /* 0x00009910151f7816 */ /* 0x000fe400000000ff */
[----:B------:R-:W-:Y:S02]  /*0ca0*/  LOP3.LUT P2, RZ, R81, 0xf, R32, 0xf8, !PT ;  /* 0x0000000f51ff7812 */ /* 0x000fe4000784f820 */
[----:B------:R-:W-:Y:S01]  /*0cb0*/  LOP3.LUT R32, R32, 0xf, RZ, 0xc0, !PT ;  /* 0x0000000f20207812 */ /* 0x000fe200078ec0ff */
[----:B------:R-:W-:-:S05]  /*0cc0*/  IMAD R31, R31, 0x6, RZ ;  /* 0x000000061f1f7824 */ /* 0x000fca00078e02ff */
[----:B------:R-:W-:-:S04]  /*0cd0*/  IADD3 R31, PT, PT, RZ, -R31, RZ ;  /* 0x8000001fff1f7210 */ /* 0x000fc80007ffe0ff */
[----:B------:R-:W-:-:S04]  /*0ce0*/  PRMT R31, R31, 0x7710, RZ ;  /* 0x000077101f1f7816 */ /* 0x000fc800000000ff */
[----:B------:R-:W-:Y:S02]  /*0cf0*/  IADD3 R10, PT, PT, R10, R31, RZ ;  /* 0x0000001f0a0a7210 */ /* 0x000fe40007ffe0ff */
[----:B------:R-:W-:Y:S02]  /*0d00*/  PRMT R31, R18, 0x9910, RZ ;  /* 0x00009910121f7816 */ /* 0x000fe400000000ff */
[----:B------:R-:W-:-:S03]  /*0d10*/  LOP3.LUT R10, R10, 0xffff, RZ, 0xc0, !PT ;  /* 0x0000ffff0a0a7812 */ /* 0x000fc600078ec0ff */
[----:B------:R-:W-:Y:S01]  /*0d20*/  IMAD R31, R31, 0x6, RZ ;  /* 0x000000061f1f7824 */ /* 0x000fe200078e02ff */
[----:B------:R-:W-:-:S03]  /*0d30*/  LOP3.LUT P3, RZ, R7, R10, RZ, 0xfc, !PT ;  /* 0x0000000a07ff7212 */ /* 0x000fc6000786fcff */
[----:B------:R-:W-:Y:S01]  /*0d40*/  IMAD.MOV R31, RZ, RZ, -R31 ;  /* 0x000000ffff1f7224 */ /* 0x000fe200078e0a1f */
[----:B------:R-:W-:Y:S02]  /*0d50*/  PLOP3.LUT P0, PT, P3, P2, PT, 0x2f, 0xf2 ;  /* 0x0000000000f2781c */ /* 0x000fe40001f04577 */
[----:B------:R-:W-:Y:S02]  /*0d60*/  LOP3.LUT P2, RZ, R81, 0xf, R22, 0xf8, !PT ;  /* 0x0000000f51ff7812 */ /* 0x000fe4000784f816 */
[----:B------:R-:W-:-:S04]  /*0d70*/  PRMT R31, R31, 0x7710, RZ ;  /* 0x000077101f1f7816 */ /* 0x000fc800000000ff */
[----:B------:R-:W-:-:S04]  /*0d80*/  IADD3 R76, PT, PT, R38, R31, RZ ;  /* 0x0000001f264c7210 */ /* 0x000fc80007ffe0ff */
[----:B------:R-:W-:-:S04]  /*0d90*/  LOP3.LUT R76, R76, 0xffff, RZ, 0xc0, !PT ;  /* 0x0000ffff4c4c7812 */ /* 0x000fc800078ec0ff */
[----:B------:R-:W-:-:S04]  /*0da0*/  LOP3.LUT P3, RZ, R7, R76, RZ, 0xfc, !PT ;  /* 0x0000004c07ff7212 */ /* 0x000fc8000786fcff */
[----:B------:R-:W-:Y:S02]  /*0db0*/  PLOP3.LUT P6, PT, P3, P2, PT, 0x2f, 0xf2 ;  /* 0x0000000000f2781c */ /* 0x000fe40001fc4577 */
[----:B------:R-:W-:Y:S02]  /*0dc0*/  IADD3 R3, P2, PT, R71, R36, RZ ;  /* 0x0000002447037210 */ /* 0x000fe40007f5e0ff */
[----:B------:R-:W-:Y:S02]  /*0dd0*/  LOP3.LUT R36, R34, 0xf, RZ, 0xc0, !PT ;  /* 0x0000000f22247812 */ /* 0x000fe400078ec0ff */
[----:B------:R-:W-:Y:S02]  /*0de0*/  IADD3 R34, PT, PT, R25, -0x39, RZ ;  /* 0xffffffc719227810 */ /* 0x000fe40007ffe0ff */
[----:B------:R-:W-:Y:S01]  /*0df0*/  IADD3.X R4, PT, PT, RZ, R4, RZ, P2, !PT ;  /* 0x00000004ff047210 */ /* 0x000fe200017fe4ff */
[----:B------:R-:W-:Y:S01]  /*0e00*/  IMAD.IADD R25, R81, 0x1, R36 ;  /* 0x0000000151197824 */ /* 0x000fe200078e0224 */
[----:B------:R-:W-:-:S02]  /*0e10*/  IADD3 R36, PT, PT, R24, R34, RZ ;  /* 0x0000002218247210 */ /* 0x000fc40007ffe0ff */
[----:B------:R-:W-:Y:S02]  /*0e20*/  IADD3 R5, P2, PT, R66, R5, RZ ;  /* 0x0000000542057210 */ /* 0x000fe40007f5e0ff */
[----:B------:R-:W-:Y:S01]  /*0e30*/  IADD3 R38, PT, PT, R34, R25, RZ ;  /* 0x0000001922267210 */ /* 0x000fe20007ffe0ff */
[----:B------:R-:W-:Y:S01]  /*0e40*/  IMAD R31, R15, 0xc40, R36 ;  /* 0x00000c400f1f7824 */ /* 0x000fe200078e0224 */
[----:B------:R-:W-:Y:S01]  /*0e50*/  LOP3.LUT R36, R22, 0xf, RZ, 0xc0, !PT ;  /* 0x0000000f16247812 */ /* 0x000fe200078ec0ff */
[----:B------:R-:W-:Y:S01]  /*0e60*/  IMAD.X R6, RZ, RZ, R6, P2 ;  /* 0x000000ffff067224 */ /* 0x000fe200010e0606 */
[----:B------:R-:W-:Y:S01]  /*0e70*/  ISETP.NE.AND P2, PT, R33, RZ, PT ;  /* 0x000000ff2100720c */ /* 0x000fe20003f45270 */
[----:B------:R-:W-:Y:S01]  /*0e80*/  IMAD R33, R23, 0xc40, R38 ;  /* 0x00000c4017217824 */ /* 0x000fe200078e0226 */
[C---:B------:R-:W-:Y:S01]  /*0e90*/  IADD3 R15, PT, PT, R81.reuse, R28, RZ ;  /* 0x0000001c510f7210 */ /* 0x040fe20007ffe0ff */
[C---:B------:R-:W-:Y:S01]  /*0ea0*/  IMAD.IADD R23, R81.reuse, 0x1, R32 ;  /* 0x0000000151177824 */ /* 0x040fe200078e0220 */
[C---:B------:R-:W-:Y:S01]  /*0eb0*/  IADD3 R22, PT, PT, R81.reuse, R30, RZ ;  /* 0x0000001e51167210 */ /* 0x040fe20007ffe0ff */
[----:B------:R-:W-:Y:S01]  /*0ec0*/  IMAD R84, R20, 0x38, R33 ;  /* 0x0000003814547824 */ /* 0x000fe200078e0221 */
[----:B------:R-:W-:-:S02]  /*0ed0*/  IADD3 R26, PT, PT, R81, R36, RZ ;  /* 0x00000024511a7210 */ /* 0x000fc40007ffe0ff */
[----:B------:R-:W-:Y:S01]  /*0ee0*/  ISETP.NE.AND P3, PT, R35, RZ, PT ;  /* 0x000000ff2300720c */ /* 0x000fe20003f65270 */
[C---:B------:R-:W-:Y:S01]  /*0ef0*/  IMAD.IADD R32, R34.reuse, 0x1, R22 ;  /* 0x0000000122207824 */ /* 0x040fe200078e0216 */
[C---:B------:R-:W-:Y:S02]  /*0f00*/  IADD3 R28, PT, PT, R34.reuse, R13, RZ ;  /* 0x0000000d221c7210 */ /* 0x040fe40007ffe0ff */
[C---:B------:R-:W-:Y:S01]  /*0f10*/  IADD3 R30, PT, PT, R34.reuse, R15, RZ ;  /* 0x0000000f221e7210 */ /* 0x040fe20007ffe0ff */
[----:B------:R-:W-:Y:S01]  /*0f20*/  IMAD R19, R19, 0xc40, R32 ;  /* 0x00000c4013137824 */ /* 0x000fe200078e0220 */
[C---:B------:R-:W-:Y:S01]  /*0f30*/  IADD3 R36, PT, PT, R34.reuse, R23, RZ ;  /* 0x0000001722247210 */ /* 0x040fe20007ffe0ff */
[----:B------:R-:W-:Y:S01]  /*0f40*/  IMAD R11, R11, 0xc40, R28 ;  /* 0x00000c400b0b7824 */ /* 0x000fe200078e021c */
[----:B------:R-:W-:Y:S01]  /*0f50*/  IADD3 R35, PT, PT, R34, R26, RZ ;  /* 0x0000001a22237210 */ /* 0x000fe20007ffe0ff */
[----:B------:R-:W-:Y:S01]  /*0f60*/  IMAD R17, R17, 0xc40, R30 ;  /* 0x00000c4011117824 */ /* 0x000fe200078e021e */
[----:B------:R-:W-:Y:S01]  /*0f70*/  IADD3 R20, PT, PT, R7, R20, RZ ;  /* 0x0000001407147210 */ /* 0x000fe20007ffe0ff */
[----:B------:R-:W-:-:S02]  /*0f80*/  IMAD R77, R21, 0xc40, R36 ;  /* 0x00000c40154d7824 */ /* 0x000fc400078e0224 */
[----:B------:R-:W-:Y:S01]  /*0f90*/  IMAD R35, R18, 0xc40, R35 ;  /* 0x00000c4012237824 */ /* 0x000fe200078e0223 */
[C---:B------:R-:W-:Y:S01]  /*0fa0*/  IADD3 R18, PT, PT, R7.reuse, R86, RZ ;  /* 0x0000005607127210 */ /* 0x040fe20007ffe0ff */
[----:B------:R-:W-:Y:S01]  /*0fb0*/  IMAD R82, R14, 0x38, R11 ;  /* 0x000000380e527824 */ /* 0x000fe200078e020b */
[C---:B------:R-:W-:Y:S01]  /*0fc0*/  IADD3 R14, PT, PT, R7.reuse, R14, RZ ;  /* 0x0000000e070e7210 */ /* 0x040fe20007ffe0ff */
[----:B------:R-:W-:Y:S01]  /*0fd0*/  IMAD R80, R12, 0x38, R17 ;  /* 0x000000380c507824 */ /* 0x000fe200078e0211 */
[----:B------:R-:W-:Y:S01]  /*0fe0*/  ISETP.GT.U32.OR P2, PT, R18, 0x38, P2 ;  /* 0x000000381200780c */ /* 0x000fe20001744470 */
[----:B------:R-:W-:Y:S01]  /*0ff0*/  IMAD R78, R8, 0x38, R19 ;  /* 0x00000038084e7824 */ /* 0x000fe200078e0213 */
[C---:B------:R-:W-:Y:S01]  /*1000*/  IADD3 R8, PT, PT, R7.reuse, R8, RZ ;  /* 0x0000000807087210 */ /* 0x040fe20007ffe0ff */
[----:B------:R-:W-:Y:S01]  /*1010*/  IMAD R77, R10, 0x38, R77 ;  /* 0x000000380a4d7824 */ /* 0x000fe200078e024d */
[C---:B------:R-:W-:Y:S01]  /*1020*/  IADD3 R10, PT, PT, R7.reuse, R10, RZ ;  /* 0x0000000a070a7210 */ /* 0x040fe20007ffe0ff */
[C---:B------:R-:W-:Y:S01]  /*1030*/  IMAD.IADD R12, R7.reuse, 0x1, R12 ;  /* 0x00000001070c7824 */ /* 0x040fe200078e020c */
[----:B------:R-:W-:Y:S01]  /*1040*/  IADD3 R7, PT, PT, R7, R76, RZ ;  /* 0x0000004c07077210 */ /* 0x000fe20007ffe0ff */
[----:B------:R-:W-:Y:S01]  /*1050*/  IMAD R86, R86, 0x38, R31 ;  /* 0x0000003856567824 */ /* 0x000fe200078e021f */
[----:B------:R-:W-:Y:S01]  /*1060*/  ISETP.GT.U32.OR P2, PT, R24, 0x38, P2 ;  /* 0x000000381800780c */ /* 0x000fe20001744470 */
[----:B------:R-:W-:Y:S01]  /*1070*/  IMAD R76, R76, 0x38, R35 ;  /* 0x000000384c4c7824 */ /* 0x000fe200078e0223 */
[----:B------:R-:W-:Y:S01]  /*1080*/  ISETP.GT.U32.OR P6, PT, R7, 0x38, P6 ;  /* 0x000000380700780c */ /* 0x000fe200037c4470 */
[----:B------:R-:W-:Y:S01]  /*1090*/  HFMA2 R7, -RZ, RZ, 0, 0 ;  /* 0x00000000ff077431 */ /* 0x000fe200000001ff */
[----:B------:R-:W-:-:S02]  /*10a0*/  P2R R92, PR, RZ, 0x4 ;  /* 0x00000004ff5c7803 */ /* 0x000fc40000000000 */
[----:B------:R-:W-:Y:S02]  /*10b0*/  ISETP.GT.U32.OR P2, PT, R20, 0x38, P3 ;  /* 0x000000381400780c */ /* 0x000fe40001f44470 */
[----:B------:R-:W-:Y:S02]  /*10c0*/  ISETP.GT.U32.OR P6, PT, R26, 0x38, P6 ;  /* 0x000000381a00780c */ /* 0x000fe400037c4470 */
[----:B------:R-:W-:Y:S02]  /*10d0*/  ISETP.GT.U32.OR P2, PT, R25, 0x38, P2 ;  /* 0x000000381900780c */ /* 0x000fe40001744470 */
[----:B------:R-:W-:Y:S02]  /*10e0*/  P2R R89, PR, RZ, 0x40 ;  /* 0x00000040ff597803 */ /* 0x000fe40000000000 */
[----:B------:R-:W-:Y:S02]  /*10f0*/  ISETP.GT.U32.OR P3, PT, R14, 0x38, P1 ;  /* 0x000000380e00780c */ /* 0x000fe40000f64470 */
[----:B------:R-:W-:-:S02]  /*1100*/  ISETP.GT.U32.AND P6, PT, R75, 0x7, PT ;  /* 0x000000074b00780c */ /* 0x000fc40003fc4070 */
[----:B------:R-:W-:Y:S02]  /*1110*/  ISETP.GT.U32.OR P4, PT, R12, 0x38, P4 ;  /* 0x000000380c00780c */ /* 0x000fe40002784470 */
[----:B------:R-:W-:Y:S02]  /*1120*/  ISETP.GT.U32.OR P5, PT, R8, 0x38, P5 ;  /* 0x000000380800780c */ /* 0x000fe40002fa4470 */
[----:B------:R-:W-:Y:S02]  /*1130*/  ISETP.GT.U32.OR P0, PT, R10, 0x38, P0 ;  /* 0x000000380a00780c */ /* 0x000fe40000704470 */
[----:B------:R-:W-:Y:S02]  /*1140*/  P2R R91, PR, RZ, 0x4 ;  /* 0x00000004ff5b7803 */ /* 0x000fe40000000000 */
[----:B------:R-:W-:Y:S02]  /*1150*/  ISETP.GT.U32.OR P2, PT, R13, 0x38, P3 ;  /* 0x000000380d00780c */ /* 0x000fe40001f44470 */
[----:B------:R-:W-:-:S02]  /*1160*/  P2R R8, PR, RZ, 0x40 ;  /* 0x00000040ff087803 */ /* 0x000fc40000000000 */
[----:B------:R-:W-:Y:S02]  /*1170*/  ISETP.GT.U32.OR P3, PT, R15, 0x38, P4 ;  /* 0x000000380f00780c */ /* 0x000fe40002764470 */
[----:B------:R-:W-:Y:S02]  /*1180*/  ISETP.GT.U32.AND P6, PT, R68, 0x7, PT ;  /* 0x000000074400780c */ /* 0x000fe40003fc4070 */
[----:B------:R-:W-:Y:S02]  /*1190*/  ISETP.GT.U32.OR P4, PT, R22, 0x38, P5 ;  /* 0x000000381600780c */ /* 0x000fe40002f84470 */
[----:B------:R-:W-:Y:S02]  /*11a0*/  ISETP.GT.U32.OR P5, PT, R23, 0x38, P0 ;  /* 0x000000381700780c */ /* 0x000fe400007a4470 */
[----:B------:R-:W-:Y:S01]  /*11b0*/  ISETP.NE.AND P1, PT, R29, RZ, PT ;  /* 0x000000ff1d00720c */ /* 0x000fe20003f25270 */
[----:B------:R-:W-:Y:S01]  /*11c0*/  IMAD.MOV.U32 R29, RZ, RZ, RZ ;  /* 0x000000ffff1d7224 */ /* 0x000fe200078e00ff */
[----:B------:R-:W-:Y:S01]  /*11d0*/  ISETP.NE.AND P0, PT, R27, RZ, PT ;  /* 0x000000ff1b00720c */ /* 0x000fe20003f05270 */
[----:B------:R-:W-:Y:S01]  /*11e0*/  IMAD.MOV.U32 R27, RZ, RZ, RZ ;  /* 0x000000ffff1b7224 */ /* 0x000fe200078e00ff */
[----:B------:R-:W-:-:S02]  /*11f0*/  MOV R31, RZ ;  /* 0x000000ff001f7202 */ /* 0x000fc40000000f00 */
[----:B---3--:R-:W-:-:S09]  /*1200*/  P2R R8, PR, RZ, 0x40 ;  /* 0x00000040ff087803 */ /* 0x008fd20000000000 */
.L_x_31:
[----:B------:R-:W-:Y:S01]  /*1210*/  ISETP.NE.AND P6, PT, R92, RZ, PT ;  /* 0x000000ff5c00720c */ /* 0x000fe20003fc5270 */
[----:B------:R-:W0:Y:S01]  /*1220*/  @!P2 LDC.64 R14, c[0x0][0x380] ;  /* 0x0000e000ff0eab82 */ /* 0x000e220000000a00 */
[----:B------:R-:W-:Y:S02]  /*1230*/  P2R R30, PR, RZ, 0x1 ;  /* 0x00000001ff1e7803 */ /* 0x000fe40000000000 */
[----:B------:R-:W-:Y:S02]  /*1240*/  ISETP.NE.AND P0, PT, R91, RZ, PT ;  /* 0x000000ff5b00720c */ /* 0x000fe40003f05270 */
[----:B------:R-:W-:-:S03]  /*1250*/  MOV R20, RZ ;  /* 0x000000ff00147202 */ /* 0x000fc60000000f00 */
[----:B------:R-:W1:Y:S04]  /*1260*/  @!P3 LDC.64 R12, c[0x0][0x380] ;  /* 0x0000e000ff0cbb82 */ /* 0x000e680000000a00 */
[----:B------:R-:W-:-:S04]  /*1270*/  @!P6 IMAD R21, R7, 0x6200, R86 ;  /* 0x000062000715e824 */ /* 0x000fc800078e0256 */
[----:B------:R-:W2:Y:S08]  /*1280*/  @!P6 LDC.64 R18, c[0x0][0x380] ;  /* 0x0000e000ff12eb82 */ /* 0x000eb00000000a00 */
[----:B------:R-:W3:Y:S08]  /*1290*/  @!P0 LDC.64 R16, c[0x0][0x380] ;  /* 0x0000e000ff108b82 */ /* 0x000ef00000000a00 */
[----:B------:R-:W4:Y:S08]  /*12a0*/  @!P4 LDC.64 R8, c[0x0][0x380] ;  /* 0x0000e000ff08cb82 */ /* 0x000f300000000a00 */
[----:B------:R-:W5:Y:S01]  /*12b0*/  @!P5 LDC.64 R10, c[0x0][0x380] ;  /* 0x0000e000ff0adb82 */ /* 0x000f620000000a00 */
[----:B--2---:R-:W-:-:S04]  /*12c0*/  @!P6 IMAD.WIDE R18, R21, 0x4, R18 ;  /* 0x000000041512e825 */ /* 0x004fc800078e0212 */
[C---:B------:R-:W-:Y:S01]  /*12d0*/  @!P0 IMAD R21, R7.reuse, 0x6200, R84 ;  /* 0x0000620007158824 */ /* 0x040fe200078e0254 */
[----:B------:R2:W5:Y:S01]  /*12e0*/  @!P6 LDG.E.CONSTANT R20, desc[UR8][R18.64] ;  /* 0x000000081214e981 */ /* 0x000562000c1e9900 */
[----:B------:R-:W-:Y:S01]  /*12f0*/  @!P3 IMAD R23, R7, 0x6200, R80 ;  /* 0x000062000717b824 */ /* 0x000fe200078e0250 */
[----:B------:R-:W-:Y:S01]  /*1300*/  MOV R22, RZ ;  /* 0x000000ff00167202 */ /* 0x000fe20000000f00 */
[----:B---3--:R-:W-:Y:S01]  /*1310*/  @!P0 IMAD.WIDE R16, R21, 0x4, R16 ;  /* 0x0000000415108825 */ /* 0x008fe200078e0210 */
[----:B------:R-:W-:Y:S01]  /*1320*/  MOV R26, RZ ;  /* 0x000000ff001a7202 */ /* 0x000fe20000000f00 */
[----:B------:R-:W-:Y:S01]  /*1330*/  BAR.SYNC.DEFER_BLOCKING 0x0 ;  /* 0x0000000000007b1d */ /* 0x000fe20000010000 */
[----:B------:R-:W-:Y:S01]  /*1340*/  MOV R28, RZ ;  /* 0x000000ff001c7202 */ /* 0x000fe20000000f00 */
[C---:B------:R-:W-:Y:S01]  /*1350*/  @!P2 IMAD R21, R7.reuse, 0x6200, R82 ;  /* 0x000062000715a824 */ /* 0x040fe200078e0252 */
[----:B------:R-:W-:Y:S01]  /*1360*/  ISETP.NE.AND P6, PT, R90, RZ, PT ;  /* 0x000000ff5a00720c */ /* 0x000fe20003fc5270 */
[C---:B------:R-:W-:Y:S01]  /*1370*/  @!P4 IMAD R25, R7.reuse, 0x6200, R78 ;  /* 0x000062000719c824 */ /* 0x040fe200078e024e */
[----:B--2---:R-:W-:Y:S01]  /*1380*/  MOV R18, RZ ;  /* 0x000000ff00127202 */ /* 0x004fe20000000f00 */
[----:B------:R-:W-:-:S02]  /*1390*/  @!P5 IMAD R33, R7, 0x6200, R77 ;  /* 0x000062000721d824 */ /* 0x000fc400078e024d */
[----:B------:R-:W-:Y:S01]  /*13a0*/  IMAD.MOV.U32 R24, RZ, RZ, RZ ;  /* 0x000000ffff187224 */ /* 0x000fe200078e00ff */
[----:B------:R-:W2:Y:S01]  /*13b0*/  @!P0 LDG.E.CONSTANT R22, desc[UR8][R16.64] ;  /* 0x0000000810168981 */ /* 0x000ea2000c1e9900 */
[----:B0-----:R-:W-:-:S04]  /*13c0*/  @!P2 IMAD.WIDE R14, R21, 0x4, R14 ;  /* 0x00000004150ea825 */ /* 0x001fc800078e020e */
[----:B-1----:R-:W-:Y:S01]  /*13d0*/  @!P3 IMAD.WIDE R12, R23, 0x4, R12 ;  /* 0x00000004170cb825 */ /* 0x002fe200078e020c */
[----:B------:R-:W3:Y:S03]  /*13e0*/  @!P2 LDG.E.CONSTANT R18, desc[UR8][R14.64] ;  /* 0x000000080e12a981 */ /* 0x000ee6000c1e9900 */
[----:B----4-:R-:W-:Y:S01]  /*13f0*/  @!P4 IMAD.WIDE R8, R25, 0x4, R8 ;  /* 0x000000041908c825 */ /* 0x010fe200078e0208 */
[----:B------:R-:W4:Y:S03]  /*1400*/  @!P3 LDG.E.CONSTANT R24, desc[UR8][R12.64] ;  /* 0x000000080c18b981 */ /* 0x000f26000c1e9900 */
[----:B-----5:R-:W-:Y:S01]  /*1410*/  @!P5 IMAD.WIDE R10, R33, 0x4, R10 ;  /* 0x00000004210ad825 */ /* 0x020fe200078e020a */
[----:B------:R-:W5:Y:S04]  /*1420*/  @!P4 LDG.E.CONSTANT R26, desc[UR8][R8.64] ;  /* 0x00000008081ac981 */ /* 0x000f68000c1e9900 */
[----:B------:R-:W5:Y:S01]  /*1430*/  @!P5 LDG.E.CONSTANT R28, desc[UR8][R10.64] ;  /* 0x000000080a1cd981 */ /* 0x000f62000c1e9900 */
[----:B------:R-:W-:Y:S01]  /*1440*/  BSSY.RECONVERGENT B0, `(.L_x_22) ;  /* 0x0000013000007945 */ /* 0x000fe20003800200 */
[----:B------:R-:W-:-:S02]  /*1450*/  ISETP.NE.AND P0, PT, R30, RZ, PT ;  /* 0x000000ff1e00720c */ /* 0x000fc40003f05270 */
[----:B------:R0:W-:Y:S04]  /*1460*/  STS [R79], R20 ;  /* 0x000000144f007388 */ /* 0x0001e80000000800 */
[----:B--2---:R0:W-:Y:S04]  /*1470*/  STS [R79+0x4], R22 ;  /* 0x000004164f007388 */ /* 0x0041e80000000800 */
[----:B---3--:R0:W-:Y:S04]  /*1480*/  STS [R79+0x8], R18 ;  /* 0x000008124f007388 */ /* 0x0081e80000000800 */
[----:B----4-:R0:W-:Y:S04]  /*1490*/  STS [R79+0xc], R24 ;  /* 0x00000c184f007388 */ /* 0x0101e80000000800 */
[----:B-----5:R0:W-:Y:S04]  /*14a0*/  STS [R79+0x10], R26 ;  /* 0x0000101a4f007388 */ /* 0x0201e80000000800 */
[----:B------:R0:W-:Y:S01]  /*14b0*/  STS [R79+0x14], R28 ;  /* 0x0000141c4f007388 */ /* 0x0001e20000000800 */
[----:B------:R-:W-:Y:S05]  /*14c0*/  @P6 BRA `(.L_x_23) ;  /* 0x0000000000286947 */ /* 0x000fea0003800000 */
[----:B------:R-:W-:Y:S01]  /*14d0*/  ISETP.NE.AND P6, PT, R89, RZ, PT ;  /* 0x000000ff5900720c */ /* 0x000fe20003fc5270 */
[----:B------:R-:W-:Y:S01]  /*14e0*/  BSSY.RECONVERGENT B1, `(.L_x_24) ;  /* 0x0000007000017945 */ /* 0x000fe20003800200 */
[----:B------:R-:W-:-:S11]  /*14f0*/  MOV R8, RZ ;  /* 0x000000ff00087202 */ /* 0x000fd60000000f00 */
[----:B------:R-:W-:Y:S05]  /*1500*/  @P6 BRA `(.L_x_25) ;  /* 0x0000000000106947 */ /* 0x000fea0003800000 */
[----:B------:R-:W1:Y:S01]  /*1510*/  LDC.64 R8, c[0x0][0x380] ;  /* 0x0000e000ff087b82 */ /* 0x000e620000000a00 */
[----:B------:R-:W-:-:S04]  /*1520*/  IMAD R11, R7, 0x6200, R76 ;  /* 0x00006200070b7824 */ /* 0x000fc800078e024c */
[----:B-1----:R-:W-:-:S06]  /*1530*/  IMAD.WIDE R8, R11, 0x4, R8 ;  /* 0x000000040b087825 */ /* 0x002fcc00078e0208 */
[----:B------:R1:W5:Y:S02]  /*1540*/  LDG.E.CONSTANT R8, desc[UR8][R8.64] ;  /* 0x0000000808087981 */ /* 0x000364000c1e9900 */
.L_x_25:
[----:B------:R-:W-:Y:S05]  /*1550*/  BSYNC.RECONVERGENT B1 ;  /* 0x0000000000017941 */ /* 0x000fea0003800200 */
.L_x_24:
[----:B-----5:R2:W-:Y:S02]  /*1560*/  STS [R79+0x18], R8 ;  /* 0x000018084f007388 */ /* 0x0205e40000000800 */
.L_x_23:
[----:B------:R-:W-:Y:S05]  /*1570*/  BSYNC.RECONVERGENT B0 ;  /* 0x0000000000007941 */ /* 0x000fea0003800200 */
.L_x_22:
[----:B------:R-:W-:Y:S01]  /*1580*/  ISETP.GT.U32.AND P6, PT, R75, 0x7, PT ;  /* 0x000000074b00780c */ /* 0x000fe20003fc4070 */
[----:B------:R-:W-:-:S12]  /*1590*/  BSSY.RECONVERGENT B0, `(.L_x_26) ;  /* 0x0000018000007945 */ /* 0x000fd80003800200 */
[----:B------:R-:W-:Y:S05]  /*15a0*/  @P6 BRA `(.L_x_27) ;  /* 0x0000000000586947 */ /* 0x000fea0003800000 */
[----:B------:R-:W3:Y:S01]  /*15b0*/  LDCU.64 UR4, c[0x0][0x388] ;  /* 0x00007100ff0477ac */ /* 0x000ee20008000a00 */
[----:B--2---:R-:W-:Y:S01]  /*15c0*/  IMAD R8, R7, 0x48, RZ ;  /* 0x0000004807087824 */ /* 0x004fe200078e02ff */
[----:B------:R-:W-:Y:S02]  /*15d0*/  @!P0 LOP3.LUT R12, R70, 0xffff, RZ, 0xc0, !PT ;  /* 0x0000ffff460c8812 */ /* 0x000fe400078ec0ff */
[----:B------:R-:W-:Y:S02]  /*15e0*/  P2R R15, PR, RZ, 0x2 ;  /* 0x00000002ff0f7803 */ /* 0x000fe40000000000 */
[----:B-1----:R-:W-:Y:S02]  /*15f0*/  IADD3 R9, P6, PT, R8, R3, RZ ;  /* 0x0000000308097210 */ /* 0x002fe40007fde0ff */
[----:B------:R-:W-:Y:S02]  /*1600*/  @!P0 IADD3 R12, PT, PT, R72, R73, R12 ;  /* 0x00000049480c8210 */ /* 0x000fe40007ffe00c */
[----:B------:R-:W-:Y:S01]  /*1610*/  ISETP.NE.AND P1, PT, R88, RZ, PT ;  /* 0x000000ff5800720c */ /* 0x000fe20003f25270 */
[----:B------:R-:W-:Y:S01]  /*1620*/  IMAD.X R10, RZ, RZ, R4, P6 ;  /* 0x000000ffff0a7224 */ /* 0x000fe200030e0604 */
[----:B------:R-:W-:-:S05]  /*1630*/  @!P0 IADD3 R12, PT, PT, R71, R12, RZ ;  /* 0x0000000c470c8210 */ /* 0x000fca0007ffe0ff */
[----:B------:R-:W-:Y:S01]  /*1640*/  @!P0 IMAD R13, R7, 0x48, R12 ;  /* 0x00000048070d8824 */ /* 0x000fe200078e020c */
[----:B---3--:R-:W-:-:S04]  /*1650*/  LEA R8, P6, R9, UR4, 0x2 ;  /* 0x0000000409087c11 */ /* 0x008fc8000f8c10ff */
[----:B------:R-:W-:Y:S02]  /*1660*/  LEA.HI.X R9, R9, UR5, R10, 0x2, P6 ;  /* 0x0000000509097c11 */ /* 0x000fe4000b0f140a */
[----:B------:R-:W1:Y:S01]  /*1670*/  @!P0 LDC.64 R10, c[0x0][0x388] ;  /* 0x0000e200ff0a8b82 */ /* 0x000e620000000a00 */
[----:B------:R-:W-:Y:S02]  /*1680*/  ISETP.NE.AND P6, PT, R87, RZ, PT ;  /* 0x000000ff5700720c */ /* 0x000fe40003fc5270 */
[----:B------:R-:W2:Y:S11]  /*1690*/  @!P1 LDG.E.CONSTANT R12, desc[UR8][R8.64+0x4] ;  /* 0x00000408080c9981 */ /* 0x000eb6000c1e9900 */
[----:B------:R-:W3:Y:S01]  /*16a0*/  @!P6 LDG.E.CONSTANT R14, desc[UR8][R8.64+0x8] ;  /* 0x00000808080ee981 */ /* 0x000ee2000c1e9900 */
[----:B-1----:R-:W-:-:S06]  /*16b0*/  @!P0 IMAD.WIDE.U32 R10, R13, 0x4, R10 ;  /* 0x000000040d0a8825 */ /* 0x002fcc00078e000a */
[----:B------:R-:W4:Y:S04]  /*16c0*/  @!P0 LDG.E.CONSTANT R10, desc[UR8][R10.64] ;  /* 0x000000080a0a8981 */ /* 0x000f28000c1e9900 */
[----:B---3--:R3:W-:Y:S04]  /*16d0*/  @!P6 STS [R69+0x8], R14 ;  /* 0x0000080e4500e388 */ /* 0x0087e80000000800 */
[----:B----4-:R3:W-:Y:S04]  /*16e0*/  @!P0 STS [R69], R10 ;  /* 0x0000000a45008388 */ /* 0x0107e80000000800 */
[----:B--2---:R3:W-:Y:S01]  /*16f0*/  @!P1 STS [R69+0x4], R12 ;  /* 0x0000040c45009388 */ /* 0x0047e20000000800 */
[----:B------:R-:W-:-:S13]  /*1700*/  ISETP.NE.AND P1, PT, R15, RZ, PT ;  /* 0x000000ff0f00720c */ /* 0x000fda0003f25270 */
.L_x_27:
[----:B------:R-:W-:Y:S05]  /*1710*/  BSYNC.RECONVERGENT B0 ;  /* 0x0000000000007941 */ /* 0x000fea0003800200 */
.L_x_26:
[----:B------:R-:W-:Y:S01]  /*1720*/  ISETP.GT.U32.AND P6, PT, R68, 0x7, PT ;  /* 0x000000074400780c */ /* 0x000fe20003fc4070 */
[----:B------:R-:W-:-:S12]  /*1730*/  BSSY.RECONVERGENT B0, `(.L_x_28) ;  /* 0x0000018000007945 */ /* 0x000fd80003800200 */
[----:B------:R-:W-:Y:S05]  /*1740*/  @P6 BRA `(.L_x_29) ;  /* 0x0000000000586947 */ /* 0x000fea0003800000 */
[----:B------:R-:W4:Y:S01]  /*1750*/  LDCU.64 UR4, c[0x0][0x388] ;  /* 0x00007100ff0477ac */ /* 0x000f220008000a00 */
[----:B--2---:R-:W-:Y:S01]  /*1760*/  IMAD R8, R7, 0x48, RZ ;  /* 0x0000004807087824 */ /* 0x004fe200078e02ff */
[----:B---3--:R-:W-:Y:S02]  /*1770*/  @!P1 LOP3.LUT R12, R65, 0xffff, RZ, 0xc0, !PT ;  /* 0x0000ffff410c9812 */ /* 0x008fe400078ec0ff */
[----:B------:R-:W-:Y:S02]  /*1780*/  P2R R15, PR, RZ, 0x1 ;  /* 0x00000001ff0f7803 */ /* 0x000fe40000000000 */
[----:B------:R-:W-:Y:S02]  /*1790*/  IADD3 R8, P6, PT, R8, R5, RZ ;  /* 0x0000000508087210 */ /* 0x000fe40007fde0ff */
[----:B------:R-:W-:Y:S02]  /*17a0*/  @!P1 IADD3 R13, PT, PT, R67, R73, R12 ;  /* 0x00000049430d9210 */ /* 0x000fe40007ffe00c */
[----:B-1----:R-:W-:-:S02]  /*17b0*/  IADD3.X R9, PT, PT, RZ, R6, RZ, P6, !PT ;  /* 0x00000006ff097210 */ /* 0x002fc400037fe4ff */
[----:B------:R-:W-:Y:S02]  /*17c0*/  @!P1 IADD3 R12, PT, PT, R66, R13, RZ ;  /* 0x0000000d420c9210 */ /* 0x000fe40007ffe0ff */
[----:B------:R-:W-:-:S03]  /*17d0*/  ISETP.NE.AND P0, PT, R85, RZ, PT ;  /* 0x000000ff5500720c */ /* 0x000fc60003f05270 */
[----:B------:R-:W-:Y:S01]  /*17e0*/  @!P1 IMAD R13, R7, 0x48, R12 ;  /* 0x00000048070d9824 */ /* 0x000fe200078e020c */
[----:B----4-:R-:W-:-:S04]  /*17f0*/  LEA R10, P6, R8, UR4, 0x2 ;  /* 0x00000004080a7c11 */ /* 0x010fc8000f8c10ff */
        /* <DEDUP_REMOVED lines=8> */
[----:B----4-:R1:W-:Y:S04]  /*1880*/  @!P1 STS [R69+0xc], R8 ;  /* 0x00000c0845009388 */ /* 0x0103e80000000800 */
[----:B--2---:R1:W-:Y:S01]  /*1890*/  @!P0 STS [R69+0x10], R12 ;  /* 0x0000100c45008388 */ /* 0x0043e20000000800 */
[----:B------:R-:W-:-:S13]  /*18a0*/  ISETP.NE.AND P0, PT, R15, RZ, PT ;  /* 0x000000ff0f00720c */ /* 0x000fda0003f05270 */
.L_x_29:
[----:B------:R-:W-:Y:S05]  /*18b0*/  BSYNC.RECONVERGENT B0 ;  /* 0x0000000000007941 */ /* 0x000fea0003800200 */
.L_x_28:
[----:B------:R-:W4:Y:S08]  /*18c0*/  S2UR UR5, SR_CgaCtaId ;  /* 0x00000000000579c3 */ /* 0x000f300000008800 */
[----:B------:R-:W-:Y:S01]  /*18d0*/  BAR.SYNC.DEFER_BLOCKING 0x0 ;  /* 0x0000000000007b1d */ /* 0x000fe20000010000 */
[----:B-1----:R-:W-:Y:S01]  /*18e0*/  IMAD.MOV.U32 R9, RZ, RZ, RZ ;  /* 0x000000ffff097224 */ /* 0x002fe200078e00ff */
[----:B------:R-:W-:-:S04]  /*18f0*/  UPLOP3.LUT UP0, UPT, UPT, UPT, UPT, 0x80, 0x8 ;  /* 0x000000000008789c */ /* 0x000fc80003f0f070 */
[----:B------:R-:W-:Y:S02]  /*1900*/  UMOV UR4, 0x400 ;  /* 0x0000040000047882 */ /* 0x000fe40000000000 */
[----:B------:R-:W-:Y:S02]  /*1910*/  UIADD3 UR6, UPT, UPT, UR4, 0xc00, URZ ;  /* 0x00000c0004067890 */ /* 0x000fe4000fffe0ff */
[----:B----4-:R-:W-:Y:S02]  /*1920*/  ULEA UR4, UR5, UR4, 0x18 ;  /* 0x0000000405047291 */ /* 0x010fe4000f8ec0ff */
[----:B------:R-:W-:-:S12]  /*1930*/  ULEA UR6, UR5, UR6, 0x18 ;  /* 0x0000000605067291 */ /* 0x000fd8000f8ec0ff */
.L_x_30:
[C---:B------:R-:W-:Y:S01]  /*1940*/  IMAD R93, R9.reuse, 0x180, R64 ;  /* 0x00000180095d7824 */ /* 0x040fe200078e0240 */
[----:B------:R-:W-:Y:S01]  /*1950*/  UPLOP3.LUT UP1, UPT, UPT, UPT, UP0, 0x80, 0x8 ;  /* 0x000000000008789c */ /* 0x000fe20003f2f000 */
[----:B------:R-:W-:Y:S01]  /*1960*/  IMAD R94, R9, 0x24, R74 ;  /* 0x00000024095e7824 */ /* 0x000fe200078e024a */
[----:B------:R-:W-:Y:S02]  /*1970*/  UPLOP3.LUT UP0, UPT, UPT, UPT, UPT, 0x40, 0x4 ;  /* 0x000000000004789c */ /* 0x000fe40003f0e870 */
[----:B------:R-:W-:Y:S02]  /*1980*/  LEA R93, R93, UR4, 0x2 ;  /* 0x000000045d5d7c11 */ /* 0x000fe4000f8e10ff */
[----:B------:R-:W-:-:S03]  /*1990*/  LEA R94, R94, UR6, 0x2 ;  /* 0x000000065e5e7c11 */ /* 0x000fc6000f8e10ff */
[----:B0-----:R-:W-:Y:S04]  /*19a0*/  LDS.64 R20, [R93] ;  /* 0x000000005d147984 */ /* 0x001fe80000000a00 */
[----:B--23--:R-:W0:Y:S04]  /*19b0*/  LDS.128 R8, [R94] ;  /* 0x000000005e087984 */ /* 0x00ce280000000c00 */
[----:B------:R-:W1:Y:S04]  /*19c0*/  LDS.128 R16, [R94+0x120] ;  /* 0x000120005e107984 */ /* 0x000e680000000c00 */
[----:B------:R-:W2:Y:S04]  /*19d0*/  LDS.64 R22, [R93+0x8] ;  /* 0x000008005d167984 */ /* 0x000ea80000000a00 */
[----:B------:R-:W-:Y:S04]  /*19e0*/  LDS.64 R24, [R93+0x180] ;  /* 0x000180005d187984 */ /* 0x000fe80000000a00 */
[----:B------:R-:W3:Y:S04]  /*19f0*/  LDS.128 R32, [R94+0x140] ;  /* 0x000140005e207984 */ /* 0x000ee80000000c00 */
[----:B------:R-:W4:Y:S04]  /*1a00*/  LDS.128 R36, [R94+0x20] ;  /* 0x000020005e247984 */ /* 0x000f280000000c00 */
[----:B------:R-:W5:Y:S04]  /*1a10*/  LDS.64 R14, [R93+0x188] ;  /* 0x000188005d0e7984 */ /* 0x000f680000000a00 */
[----:B------:R-:W-:Y:S04]  /*1a20*/  LDS.64 R12, [R93+0x300] ;  /* 0x000300005d0c7984 */ /* 0x000fe80000000a00 */
[----:B------:R-:W5:Y:S04]  /*1a30*/  LDS.128 R52, [R94+0x40] ;  /* 0x000040005e347984 */ /* 0x000f680000000c00 */
[----:B------:R-:W5:Y:S01]  /*1a40*/  LDS.128 R48, [R94+0x160] ;  /* 0x000160005e307984 */ /* 0x000f620000000c00 */
[----:B0-----:R-:W-:Y:S01]  /*1a50*/  FFMA R26, R20, R8, R29 ;  /* 0x00000008141a7223 */ /* 0x001fe2000000001d */
[----:B------:R-:W-:-:S02]  /*1a60*/  FFMA R59, R8, R21, R59 ;  /* 0x00000015083b7223 */ /* 0x000fc4000000003b */
[----:B------:R-:W-:Y:S01]  /*1a70*/  LDS.128 R60, [R94+0x170] ;  /* 0x000170005e3c7984 */ /* 0x000fe20000000c00 */
[----:B-1----:R-:W-:Y:S01]  /*1a80*/  FFMA R20, R20, R16, R31 ;  /* 0x0000001014147223 */ /* 0x002fe2000000001f */
[----:B------:R-:W-:Y:S01]  /*1a90*/  FFMA R16, R16, R21, R27 ;  /* 0x0000001510107223 */ /* 0x000fe2000000001b */
[C---:B------:R-:W-:Y:S01]  /*1aa0*/  FFMA R27, R21.reuse, R9, R26 ;  /* 0x00000009151b7223 */ /* 0x040fe2000000001a */
[----:B------:R-:W-:Y:S01]  /*1ab0*/  LDS.128 R44, [R94+0x60] ;  /* 0x000060005e2c7984 */ /* 0x000fe20000000c00 */
[----:B------:R-:W-:Y:S01]  /*1ac0*/  FFMA R21, R21, R17, R20 ;  /* 0x0000001115157223 */ /* 0x000fe20000000014 */
[C---:B--2---:R-:W-:Y:S01]  /*1ad0*/  FFMA R8, R22.reuse, R9, R59 ;  /* 0x0000000916087223 */ /* 0x044fe2000000003b */
[C---:B------:R-:W-:Y:S01]  /*1ae0*/  FFMA R16, R22.reuse, R17, R16 ;  /* 0x0000001116107223 */ /* 0x040fe20000000010 */
[C---:B------:R-:W-:Y:S01]  /*1af0*/  FFMA R27, R22.reuse, R10, R27 ;  /* 0x0000000a161b7223 */ /* 0x040fe2000000001b */
[----:B------:R-:W-:Y:S01]  /*1b00*/  FFMA R22, R22, R18, R21 ;  /* 0x0000001216167223 */ /* 0x000fe20000000015 */
[C---:B------:R-:W-:Y:S01]  /*1b10*/  FFMA R8, R23.reuse, R10, R8 ;  /* 0x0000000a17087223 */ /* 0x040fe20000000008 */
[----:B------:R-:W-:Y:S01]  /*1b20*/  FFMA R16, R23, R18, R16 ;  /* 0x0000001217107223 */ /* 0x000fe20000000010 */
[----:B------:R-:W-:Y:S01]  /*1b30*/  LDS.128 R56, [R94+0x50] ;  /* 0x000050005e387984 */ /* 0x000fe20000000c00 */
[----:B---3--:R-:W-:-:S02]  /*1b40*/  FFMA R9, R24, R33, R22 ;  /* 0x0000002118097223 */ /* 0x008fc40000000016 */
[----:B------:R-:W-:Y:S01]  /*1b50*/  FFMA R33, R33, R25, R16 ;  /* 0x0000001921217223 */ /* 0x000fe20000000010 */
[----:B------:R-:W-:Y:S01]  /*1b60*/  LDS.128 R40, [R94+0x180] ;  /* 0x000180005e287984 */ /* 0x000fe20000000c00 */
[----:B----4-:R-:W-:Y:S01]  /*1b70*/  FFMA R10, R24, R37, R27 ;  /* 0x00000025180a7223 */ /* 0x010fe2000000001b */
[----:B------:R-:W-:Y:S01]  /*1b80*/  FFMA R37, R37, R25, R8 ;  /* 0x0000001925257223 */ /* 0x000fe20000000008 */
[C---:B------:R-:W-:Y:S02]  /*1b90*/  FFMA R8, R25.reuse, R34, R9 ;  /* 0x0000002219087223 */ /* 0x040fe40000000009 */
[-C--:B------:R-:W-:Y:S01]  /*1ba0*/  FFMA R10, R25, R38.reuse, R10 ;  /* 0x00000026190a7223 */ /* 0x080fe2000000000a */
[C---:B-----5:R-:W-:Y:S01]  /*1bb0*/  FFMA R38, R14.reuse, R38, R37 ;  /* 0x000000260e267223 */ /* 0x060fe20000000025 */
[C---:B------:R-:W-:Y:S01]  /*1bc0*/  FFMA R21, R14.reuse, R35, R8 ;  /* 0x000000230e157223 */ /* 0x040fe20000000008 */
[C---:B------:R-:W-:Y:S01]  /*1bd0*/  FFMA R34, R14.reuse, R34, R33 ;  /* 0x000000220e227223 */ /* 0x040fe20000000021 */
[-C--:B------:R-:W-:Y:S01]  /*1be0*/  FFMA R17, R14, R39.reuse, R10 ;  /* 0x000000270e117223 */ /* 0x080fe2000000000a */
[----:B------:R-:W0:Y:S01]  /*1bf0*/  LDS.64 R8, [R93+0x308] ;  /* 0x000308005d087984 */ /* 0x000e220000000a00 */
[C---:B------:R-:W-:Y:S01]  /*1c00*/  FFMA R23, R15.reuse, R39, R38 ;  /* 0x000000270f177223 */ /* 0x040fe20000000026 */
[----:B------:R-:W-:Y:S01]  /*1c10*/  FFMA R15, R15, R35, R34 ;  /* 0x000000230f0f7223 */ /* 0x000fe20000000022 */
[----:B------:R-:W-:Y:S01]  /*1c20*/  FFMA R10, R12, R54, R17 ;  /* 0x000000360c0a7223 */ /* 0x000fe20000000011 */
[----:B------:R-:W-:Y:S01]  /*1c30*/  LDS.128 R24, [R94+0x190] ;  /* 0x000190005e187984 */ /* 0x000fe20000000c00 */
[----:B------:R-:W-:Y:S01]  /*1c40*/  FFMA R23, R54, R13, R23 ;  /* 0x0000000d36177223 */ /* 0x000fe20000000017 */
[----:B------:R-:W-:-:S02]  /*1c50*/  FFMA R12, R12, R50, R21 ;  /* 0x000000320c0c7223 */ /* 0x000fc40000000015 */
[----:B------:R-:W1:Y:S01]  /*1c60*/  LDS.64 R16, [R93+0x480] ;  /* 0x000480005d107984 */ /* 0x000e620000000a00 */
[----:B------:R-:W-:Y:S01]  /*1c70*/  FFMA R15, R50, R13, R15 ;  /* 0x0000000d320f7223 */ /* 0x000fe2000000000f */
[C---:B------:R-:W-:Y:S01]  /*1c80*/  FFMA R21, R13.reuse, R55, R10 ;  /* 0x000000370d157223 */ /* 0x040fe2000000000a */
[-C--:B------:R-:W-:Y:S02]  /*1c90*/  FFMA R13, R13, R51.reuse, R12 ;  /* 0x000000330d0d7223 */ /* 0x080fe4000000000c */
[C---:B0-----:R-:W-:Y:S01]  /*1ca0*/  FFMA R15, R8.reuse, R51, R15 ;  /* 0x00000033080f7223 */ /* 0x041fe2000000000f */
[C---:B------:R-:W-:Y:S01]  /*1cb0*/  FFMA R23, R8.reuse, R55, R23 ;  /* 0x0000003708177223 */ /* 0x040fe20000000017 */
[C---:B------:R-:W-:Y:S01]  /*1cc0*/  FFMA R21, R8.reuse, R56, R21 ;  /* 0x0000003808157223 */ /* 0x040fe20000000015 */
[----:B------:R-:W-:Y:S01]  /*1cd0*/  FFMA R8, R8, R60, R13 ;  /* 0x0000003c08087223 */ /* 0x000fe2000000000d */
[-C--:B------:R-:W-:Y:S01]  /*1ce0*/  FFMA R60, R60, R9.reuse, R15 ;  /* 0x000000093c3c7223 */ /* 0x080fe2000000000f */
[----:B------:R-:W-:Y:S01]  /*1cf0*/  FFMA R56, R56, R9, R23 ;  /* 0x0000000938387223 */ /* 0x000fe20000000017 */
[----:B------:R-:W0:Y:S01]  /*1d00*/  LDS.128 R12, [R94+0x70] ;  /* 0x000070005e0c7984 */ /* 0x000e220000000c00 */
[C---:B-1----:R-:W-:Y:S01]  /*1d10*/  FFMA R23, R16.reuse, R47, R21 ;  /* 0x0000002f10177223 */ /* 0x042fe20000000015 */
[----:B------:R-:W-:-:S02]  /*1d20*/  FFMA R29, R16, R43, R8 ;  /* 0x0000002b101d7223 */ /* 0x000fc40000000008 */
[----:B------:R-:W1:Y:S01]  /*1d30*/  LDS.64 R20, [R93+0x488] ;  /* 0x000488005d147984 */ /* 0x000e620000000a00 */
[-C--:B------:R-:W-:Y:S01]  /*1d40*/  FFMA R47, R47, R17.reuse, R56 ;  /* 0x000000112f2f7223 */ /* 0x080fe20000000038 */
[-C--:B------:R-:W-:Y:S01]  /*1d50*/  FFMA R43, R43, R17.reuse, R60 ;  /* 0x000000112b2b7223 */ /* 0x080fe2000000003c */
[-C--:B------:R-:W-:Y:S01]  /*1d60*/  FFMA R16, R24, R17.reuse, R29 ;  /* 0x0000001118107223 */ /* 0x080fe2000000001d */
[----:B------:R-:W2:Y:S04]  /*1d70*/  LDS.64 R8, [R93+0x40] ;  /* 0x000040005d087984 */ /* 0x000ea80000000a00 */
[----:B------:R-:W3:Y:S01]  /*1d80*/  LDS.128 R28, [R94+0x10] ;  /* 0x000010005e1c7984 */ /* 0x000ee20000000c00 */
[----:B0-----:R-:W-:Y:S01]  /*1d90*/  FFMA R10, R12, R17, R23 ;  /* 0x000000110c0a7223 */ /* 0x001fe20000000017 */
[C---:B-1----:R-:W-:Y:S01]  /*1da0*/  FFMA R12, R20.reuse, R12, R47 ;  /* 0x0000000c140c7223 */ /* 0x042fe2000000002f */
[----:B------:R-:W-:-:S02]  /*1db0*/  FFMA R24, R20, R24, R43 ;  /* 0x0000001814187223 */ /* 0x000fc4000000002b */
[C---:B------:R-:W-:Y:S01]  /*1dc0*/  FFMA R17, R20.reuse, R13, R10 ;  /* 0x0000000d14117223 */ /* 0x040fe2000000000a */
[----:B------:R-:W-:Y:S01]  /*1dd0*/  FFMA R16, R20, R25, R16 ;  /* 0x0000001914107223 */ /* 0x000fe20000000010 */
[C---:B------:R-:W-:Y:S01]  /*1de0*/  FFMA R12, R21.reuse, R13, R12 ;  /* 0x0000000d150c7223 */ /* 0x040fe2000000000c */
[----:B------:R-:W-:Y:S01]  /*1df0*/  FFMA R24, R21, R25, R24 ;  /* 0x0000001915187223 */ /* 0x000fe20000000018 */
[CC--:B--2---:R-:W-:Y:S01]  /*1e00*/  FFMA R13, R8.reuse, R11.reuse, R17 ;  /* 0x0000000b080d7223 */ /* 0x0c4fe20000000011 */
[----:B------:R-:W0:Y:S01]  /*1e10*/  LDS.128 R20, [R94+0x130] ;  /* 0x000130005e147984 */ /* 0x000e220000000c00 */
[C---:B------:R-:W-:Y:S01]  /*1e20*/  FFMA R17, R9.reuse, R11, R12 ;  /* 0x0000000b09117223 */ /* 0x040fe2000000000c */
[-C--:B------:R-:W-:Y:S01]  /*1e30*/  FFMA R25, R8, R19.reuse, R16 ;  /* 0x0000001308197223 */ /* 0x080fe20000000010 */
[----:B------:R-:W-:Y:S01]  /*1e40*/  FFMA R19, R9, R19, R24 ;  /* 0x0000001309137223 */ /* 0x000fe20000000018 */
[----:B------:R-:W1:Y:S01]  /*1e50*/  LDS.64 R10, [R93+0x48] ;  /* 0x000048005d0a7984 */ /* 0x000e620000000a00 */
[-C--:B---3--:R-:W-:Y:S01]  /*1e60*/  FFMA R8, R28, R9.reuse, R13 ;  /* 0x000000091c087223 */ /* 0x088fe2000000000d */
[----:B0-----:R-:W-:Y:S01]  /*1e70*/  FFMA R12, R20, R9, R25 ;  /* 0x00000009140c7223 */ /* 0x001fe20000000019 */
[C---:B-1----:R-:W-:Y:S01]  /*1e80*/  FFMA R28, R10.reuse, R28, R17 ;  /* 0x0000001c0a1c7223 */ /* 0x042fe20000000011 */
[C---:B------:R-:W-:Y:S01]  /*1e90*/  FFMA R20, R10.reuse, R20, R19 ;  /* 0x000000140a147223 */ /* 0x040fe20000000013 */
[C---:B------:R-:W-:Y:S01]  /*1ea0*/  FFMA R13, R10.reuse, R29, R8 ;  /* 0x0000001d0a0d7223 */ /* 0x040fe20000000008 */
[----:B------:R-:W-:Y:S01]  /*1eb0*/  FFMA R25, R10, R21, R12 ;  /* 0x000000150a197223 */ /* 0x000fe2000000000c */
[C---:B------:R-:W-:Y:S01]  /*1ec0*/  FFMA R17, R11.reuse, R29, R28 ;  /* 0x0000001d0b117223 */ /* 0x040fe2000000001c */
[----:B------:R-:W-:-:S02]  /*1ed0*/  FFMA R29, R11, R21, R20 ;  /* 0x000000150b1d7223 */ /* 0x000fc40000000014 */
[----:B------:R-:W-:Y:S04]  /*1ee0*/  LDS.64 R20, [R93+0x1c0] ;  /* 0x0001c0005d147984 */ /* 0x000fe80000000a00 */
[----:B------:R-:W0:Y:S02]  /*1ef0*/  LDS.128 R8, [R94+0x30] ;  /* 0x000030005e087984 */ /* 0x000e240000000c00 */
[----:B0-----:R-:W-:Y:S01]  /*1f00*/  FFMA R16, R20, R8, R13 ;  /* 0x0000000814107223 */ /* 0x001fe2000000000d */
[----:B------:R-:W-:Y:S01]  /*1f10*/  FFMA R17, R8, R21, R17 ;  /* 0x0000001508117223 */ /* 0x000fe20000000011 */
[----:B------:R-:W0:Y:S02]  /*1f20*/  LDS.64 R12, [R93+0x1c8] ;  /* 0x0001c8005d0c7984 */ /* 0x000e240000000a00 */
[-C--:B------:R-:W-:Y:S01]  /*1f30*/  FFMA R19, R21, R9.reuse, R16 ;  /* 0x0000000915137223 */ /* 0x080fe20000000010 */
[----:B0-----:R-:W-:-:S03]  /*1f40*/  FFMA R8, R12, R9, R17 ;  /* 0x000000090c087223 */ /* 0x001fc60000000011 */
[-C--:B------:R-:W-:Y:S02]  /*1f50*/  FFMA R9, R12, R10.reuse, R19 ;  /* 0x0000000a0c097223 */ /* 0x080fe40000000013 */
[----:B------:R-:W0:Y:S01]  /*1f60*/  LDS.128 R16, [R94+0x150] ;  /* 0x000150005e107984 */ /* 0x000e220000000c00 */
[----:B------:R-:W-:Y:S01]  /*1f70*/  FFMA R10, R13, R10, R8 ;  /* 0x0000000a0d0a7223 */ /* 0x000fe20000000008 */
[----:B0-----:R-:W-:Y:S01]  /*1f80*/  FFMA R20, R20, R16, R25 ;  /* 0x0000001014147223 */ /* 0x001fe20000000019 */
[----:B------:R-:W-:-:S03]  /*1f90*/  FFMA R29, R16, R21, R29 ;  /* 0x00000015101d7223 */ /* 0x000fc6000000001d */
[-C--:B------:R-:W-:Y:S01]  /*1fa0*/  FFMA R21, R21, R17.reuse, R20 ;  /* 0x0000001115157223 */ /* 0x080fe20000000014 */
[C---:B------:R-:W-:Y:S02]  /*1fb0*/  FFMA R8, R12.reuse, R17, R29 ;  /* 0x000000110c087223 */ /* 0x040fe4000000001d */
[----:B------:R-:W0:Y:S01]  /*1fc0*/  LDS.64 R16, [R93+0x340] ;  /* 0x000340005d107984 */ /* 0x000e220000000a00 */
[-C--:B------:R-:W-:Y:S01]  /*1fd0*/  FFMA R12, R12, R18.reuse, R21 ;  /* 0x000000120c0c7223 */ /* 0x080fe20000000015 */
[----:B------:R-:W-:Y:S02]  /*1fe0*/  FFMA R18, R13, R18, R8 ;  /* 0x000000120d127223 */ /* 0x000fe40000000008 */
[----:B------:R-:W1:Y:S01]  /*1ff0*/  LDS.64 R20, [R93+0x348] ;  /* 0x000348005d147984 */ /* 0x000e620000000a00 */
[CC--:B0-----:R-:W-:Y:S01]  /*2000*/  FFMA R13, R16.reuse, R57.reuse, R9 ;  /* 0x00000039100d7223 */ /* 0x0c1fe20000000009 */
[C---:B------:R-:W-:Y:S02]  /*2010*/  FFMA R57, R17.reuse, R57, R10 ;  /* 0x0000003911397223 */ /* 0x040fe4000000000a */
[----:B------:R-:W0:Y:S01]  /*2020*/  LDS.64 R8, [R93+0x4c0] ;  /* 0x0004c0005d087984 */ /* 0x000e220000000a00 */
[-C--:B------:R-:W-:Y:S01]  /*2030*/  FFMA R25, R16, R61.reuse, R12 ;  /* 0x0000003d10197223 */ /* 0x080fe2000000000c */
[CC--:B------:R-:W-:Y:S01]  /*2040*/  FFMA R10, R17.reuse, R58.reuse, R13 ;  /* 0x0000003a110a7223 */ /* 0x0c0fe2000000000d */
[C---:B------:R-:W-:Y:S01]  /*2050*/  FFMA R61, R17.reuse, R61, R18 ;  /* 0x0000003d113d7223 */ /* 0x040fe20000000012 */
[----:B------:R-:W2:Y:S01]  /*2060*/  LDS.64 R12, [R93+0x4c8] ;  /* 0x0004c8005d0c7984 */ /* 0x000ea20000000a00 */
[C---:B-1----:R-:W-:Y:S01]  /*2070*/  FFMA R58, R20.reuse, R58, R57 ;  /* 0x0000003a143a7223 */ /* 0x042fe20000000039 */
[-C--:B------:R-:W-:Y:S01]  /*2080*/  FFMA R16, R17, R62.reuse, R25 ;  /* 0x0000003e11107223 */ /* 0x080fe20000000019 */
[C---:B------:R-:W-:Y:S01]  /*2090*/  FFMA R18, R20.reuse, R62, R61 ;  /* 0x0000003e14127223 */ /* 0x040fe2000000003d */
[CC--:B------:R-:W-:Y:S01]  /*20a0*/  FFMA R17, R20.reuse, R59.reuse, R10 ;  /* 0x0000003b14117223 */ /* 0x0c0fe2000000000a */
[C---:B------:R-:W-:Y:S01]  /*20b0*/  FFMA R58, R21.reuse, R59, R58 ;  /* 0x0000003b153a7223 */ /* 0x040fe2000000003a */
[-C--:B------:R-:W-:Y:S01]  /*20c0*/  FFMA R25, R20, R63.reuse, R16 ;  /* 0x0000003f14197223 */ /* 0x080fe20000000010 */
[----:B------:R-:W-:-:S02]  /*20d0*/  FFMA R18, R21, R63, R18 ;  /* 0x0000003f15127223 */ /* 0x000fc40000000012 */
[----:B------:R-:W1:Y:S01]  /*20e0*/  LDS.128 R60, [R94+0x1a0] ;  /* 0x0001a0005e3c7984 */ /* 0x000e620000000c00 */
[CC--:B0-----:R-:W-:Y:S01]  /*20f0*/  FFMA R21, R9.reuse, R14.reuse, R58 ;  /* 0x0000000e09157223 */ /* 0x0c1fe2000000003a */
[C---:B------:R-:W-:Y:S02]  /*2100*/  FFMA R10, R8.reuse, R14, R17 ;  /* 0x0000000e080a7223 */ /* 0x040fe40000000011 */
[----:B------:R-:W0:Y:S01]  /*2110*/  LDS.128 R56, [R94+0x80] ;  /* 0x000080005e387984 */ /* 0x000e220000000c00 */
[-C--:B------:R-:W-:Y:S01]  /*2120*/  FFMA R8, R8, R26.reuse, R25 ;  /* 0x0000001a08087223 */ /* 0x080fe20000000019 */
[-C--:B--2---:R-:W-:Y:S01]  /*2130*/  FFMA R21, R12, R15.reuse, R21 ;  /* 0x0000000f0c157223 */ /* 0x084fe20000000015 */
[C---:B------:R-:W-:Y:S01]  /*2140*/  FFMA R25, R9.reuse, R15, R10 ;  /* 0x0000000f09197223 */ /* 0x040fe2000000000a */
[----:B------:R-:W2:Y:S01]  /*2150*/  LDS.64 R16, [R93+0x80] ;  /* 0x000080005d107984 */ /* 0x000ea20000000a00 */
[C---:B------:R-:W-:Y:S01]  /*2160*/  FFMA R18, R9.reuse, R26, R18 ;  /* 0x0000001a09127223 */ /* 0x040fe20000000012 */
[----:B------:R-:W-:-:S02]  /*2170*/  FFMA R9, R9, R27, R8 ;  /* 0x0000001b09097223 */ /* 0x000fc40000000008 */
[----:B------:R-:W3:Y:S01]  /*2180*/  LDS.64 R14, [R93+0x88] ;  /* 0x000088005d0e7984 */ /* 0x000ee20000000a00 */
[C---:B------:R-:W-:Y:S01]  /*2190*/  FFMA R27, R12.reuse, R27, R18 ;  /* 0x0000001b0c1b7223 */ /* 0x040fe20000000012 */
[----:B-1----:R-:W-:-:S03]  /*21a0*/  FFMA R9, R12, R60, R9 ;  /* 0x0000003c0c097223 */ /* 0x002fc60000000009 */
[-C--:B------:R-:W-:Y:S01]  /*21b0*/  FFMA R27, R60, R13.reuse, R27 ;  /* 0x0000000d3c1b7223 */ /* 0x080fe2000000001b */
[----:B0-----:R-:W-:Y:S01]  /*21c0*/  FFMA R25, R12, R56, R25 ;  /* 0x000000380c197223 */ /* 0x001fe20000000019 */
[----:B------:R-:W-:Y:S02]  /*21d0*/  FFMA R56, R56, R13, R21 ;  /* 0x0000000d38387223 */ /* 0x000fe40000000015 */
[----:B------:R-:W0:Y:S01]  /*21e0*/  LDS.64 R20, [R93+0x200] ;  /* 0x000200005d147984 */ /* 0x000e220000000a00 */
[C---:B--2---:R-:W-:Y:S01]  /*21f0*/  FFMA R10, R16.reuse, R30, R25 ;  /* 0x0000001e100a7223 */ /* 0x044fe20000000019 */
[----:B------:R-:W-:Y:S01]  /*2200*/  FFMA R16, R16, R22, R9 ;  /* 0x0000001610107223 */ /* 0x000fe20000000009 */
[C---:B------:R-:W-:Y:S01]  /*2210*/  FFMA R25, R17.reuse, R30, R56 ;  /* 0x0000001e11197223 */ /* 0x040fe20000000038 */
[----:B------:R-:W1:Y:S01]  /*2220*/  LDS.64 R12, [R93+0x208] ;  /* 0x000208005d0c7984 */ /* 0x000e620000000a00 */
[C---:B------:R-:W-:Y:S01]  /*2230*/  FFMA R22, R17.reuse, R22, R27 ;  /* 0x0000001611167223 */ /* 0x040fe2000000001b */
[C---:B------:R-:W-:Y:S01]  /*2240*/  FFMA R29, R17.reuse, R31, R10 ;  /* 0x0000001f111d7223 */ /* 0x040fe2000000000a */
[----:B------:R-:W-:Y:S01]  /*2250*/  FFMA R33, R17, R23, R16 ;  /* 0x0000001711217223 */ /* 0x000fe20000000010 */
[----:B------:R-:W2:Y:S01]  /*2260*/  LDS.64 R8, [R93+0x380] ;  /* 0x000380005d087984 */ /* 0x000ea20000000a00 */
[C---:B---3--:R-:W-:Y:S01]  /*2270*/  FFMA R10, R14.reuse, R31, R25 ;  /* 0x0000001f0e0a7223 */ /* 0x048fe20000000019 */
[C---:B------:R-:W-:Y:S01]  /*2280*/  FFMA R22, R14.reuse, R23, R22 ;  /* 0x000000170e167223 */ /* 0x040fe20000000016 */
[C---:B------:R-:W-:Y:S01]  /*2290*/  FFMA R29, R14.reuse, R36, R29 ;  /* 0x000000240e1d7223 */ /* 0x040fe2000000001d */
[----:B------:R-:W3:Y:S01]  /*22a0*/  LDS.64 R16, [R93+0x388] ;  /* 0x000388005d107984 */ /* 0x000ee20000000a00 */
[----:B------:R-:W-:Y:S01]  /*22b0*/  FFMA R14, R14, R32, R33 ;  /* 0x000000200e0e7223 */ /* 0x000fe20000000021 */
[C---:B------:R-:W-:Y:S01]  /*22c0*/  FFMA R10, R15.reuse, R36, R10 ;  /* 0x000000240f0a7223 */ /* 0x040fe2000000000a */
[----:B------:R-:W-:Y:S01]  /*22d0*/  FFMA R22, R15, R32, R22 ;  /* 0x000000200f167223 */ /* 0x000fe20000000016 */
[----:B------:R-:W4:Y:S04]  /*22e0*/  LDS.64 R24, [R93+0x500] ;  /* 0x000500005d187984 */ /* 0x000f280000000a00 */
[----:B------:R-:W5:Y:S01]  /*22f0*/  LDS.64 R26, [R93+0x508] ;  /* 0x000508005d1a7984 */ /* 0x000f620000000a00 */
[C---:B0-----:R-:W-:Y:S01]  /*2300*/  FFMA R29, R20.reuse, R11, R29 ;  /* 0x0000000b141d7223 */ /* 0x041fe2000000001d */
[----:B------:R-:W-:Y:S01]  /*2310*/  FFMA R15, R20, R19, R14 ;  /* 0x00000013140f7223 */ /* 0x000fe2000000000e */
[C---:B------:R-:W-:Y:S01]  /*2320*/  FFMA R11, R21.reuse, R11, R10 ;  /* 0x0000000b150b7223 */ /* 0x040fe2000000000a */
[C---:B------:R-:W-:Y:S01]  /*2330*/  FFMA R19, R21.reuse, R19, R22 ;  /* 0x0000001315137223 */ /* 0x040fe20000000016 */
[C---:B------:R-:W-:Y:S01]  /*2340*/  FFMA R10, R21.reuse, R52, R29 ;  /* 0x00000034150a7223 */ /* 0x040fe2000000001d */
[----:B------:R-:W-:Y:S01]  /*2350*/  FFMA R14, R21, R48, R15 ;  /* 0x00000030150e7223 */ /* 0x000fe2000000000f */
[C---:B-1----:R-:W-:Y:S01]  /*2360*/  FFMA R52, R12.reuse, R52, R11 ;  /* 0x000000340c347223 */ /* 0x042fe2000000000b */
[C---:B------:R-:W-:Y:S01]  /*2370*/  FFMA R48, R12.reuse, R48, R19 ;  /* 0x000000300c307223 */ /* 0x040fe20000000013 */
[C---:B------:R-:W-:Y:S01]  /*2380*/  FFMA R11, R12.reuse, R53, R10 ;  /* 0x000000350c0b7223 */ /* 0x040fe2000000000a */
[----:B------:R-:W-:Y:S01]  /*2390*/  FFMA R15, R12, R49, R14 ;  /* 0x000000310c0f7223 */ /* 0x000fe2000000000e */
[C---:B------:R-:W-:Y:S01]  /*23a0*/  FFMA R52, R13.reuse, R53, R52 ;  /* 0x000000350d347223 */ /* 0x040fe20000000034 */
[----:B------:R-:W-:Y:S01]  /*23b0*/  FFMA R48, R13, R49, R48 ;  /* 0x000000310d307223 */ /* 0x000fe20000000030 */
[C---:B--2---:R-:W-:Y:S01]  /*23c0*/  FFMA R10, R8.reuse, R44, R11 ;  /* 0x0000002c080a7223 */ /* 0x044fe2000000000b */
[----:B------:R-:W-:Y:S01]  /*23d0*/  FFMA R8, R8, R40, R15 ;  /* 0x0000002808087223 */ /* 0x000fe2000000000f */
[C---:B------:R-:W-:Y:S01]  /*23e0*/  FFMA R11, R9.reuse, R44, R52 ;  /* 0x0000002c090b7223 */ /* 0x040fe20000000034 */
[C---:B------:R-:W-:Y:S01]  /*23f0*/  FFMA R48, R9.reuse, R40, R48 ;  /* 0x0000002809307223 */ /* 0x040fe20000000030 */
[C---:B------:R-:W-:Y:S01]  /*2400*/  FFMA R13, R9.reuse, R45, R10 ;  /* 0x0000002d090d7223 */ /* 0x040fe2000000000a */
[----:B------:R-:W-:Y:S01]  /*2410*/  FFMA R9, R9, R41, R8 ;  /* 0x0000002909097223 */ /* 0x000fe20000000008 */
[C---:B---3--:R-:W-:Y:S01]  /*2420*/  FFMA R8, R16.reuse, R45, R11 ;  /* 0x0000002d10087223 */ /* 0x048fe2000000000b */
[C---:B------:R-:W-:Y:S01]  /*2430*/  FFMA R48, R16.reuse, R41, R48 ;  /* 0x0000002910307223 */ /* 0x040fe20000000030 */
[C---:B------:R-:W-:Y:S01]  /*2440*/  FFMA R13, R16.reuse, R46, R13 ;  /* 0x0000002e100d7223 */ /* 0x040fe2000000000d */
[----:B------:R-:W-:Y:S01]  /*2450*/  FFMA R16, R16, R42, R9 ;  /* 0x0000002a10107223 */ /* 0x000fe20000000009 */
[C---:B------:R-:W-:Y:S01]  /*2460*/  FFMA R8, R17.reuse, R46, R8 ;  /* 0x0000002e11087223 */ /* 0x040fe20000000008 */
[----:B------:R-:W-:Y:S01]  /*2470*/  FFMA R48, R17, R42, R48 ;  /* 0x0000002a11307223 */ /* 0x000fe20000000030 */
[C---:B----4-:R-:W-:Y:S01]  /*2480*/  FFMA R13, R24.reuse, R57, R13 ;  /* 0x00000039180d7223 */ /* 0x050fe2000000000d */
[----:B------:R-:W-:Y:S01]  /*2490*/  FFMA R9, R24, R61, R16 ;  /* 0x0000003d18097223 */ /* 0x000fe20000000010 */
[C---:B------:R-:W-:Y:S01]  /*24a0*/  FFMA R57, R25.reuse, R57, R8 ;  /* 0x0000003919397223 */ /* 0x040fe20000000008 */
[C---:B------:R-:W-:Y:S01]  /*24b0*/  FFMA R61, R25.reuse, R61, R48 ;  /* 0x0000003d193d7223 */ /* 0x040fe20000000030 */
[C---:B------:R-:W-:Y:S01]  /*24c0*/  FFMA R8, R25.reuse, R58, R13 ;  /* 0x0000003a19087223 */ /* 0x040fe2000000000d */
[----:B------:R-:W-:Y:S01]  /*24d0*/  FFMA R10, R25, R62, R9 ;  /* 0x0000003e190a7223 */ /* 0x000fe20000000009 */
[C---:B-----5:R-:W-:Y:S01]  /*24e0*/  FFMA R58, R26.reuse, R58, R57 ;  /* 0x0000003a1a3a7223 */ /* 0x060fe20000000039 */
[C---:B------:R-:W-:Y:S01]  /*24f0*/  FFMA R62, R26.reuse, R62, R61 ;  /* 0x0000003e1a3e7223 */ /* 0x040fe2000000003d */
[----:B------:R-:W-:Y:S01]  /*2500*/  FFMA R29, R26, R59, R8 ;  /* 0x0000003b1a1d7223 */ /* 0x000fe20000000008 */
[----:B------:R-:W-:-:S02]  /*2510*/  HFMA2 R9, -RZ, RZ, 0, 5.9604644775390625e-08 ;  /* 0x00000001ff097431 */ /* 0x000fc400000001ff */
[C---:B------:R-:W-:Y:S01]  /*2520*/  FFMA R59, R27.reuse, R59, R58 ;  /* 0x0000003b1b3b7223 */ /* 0x040fe2000000003a */
[-C--:B------:R-:W-:Y:S01]  /*2530*/  FFMA R31, R26, R63.reuse, R10 ;  /* 0x0000003f1a1f7223 */ /* 0x080fe2000000000a */
[----:B------:R-:W-:Y:S01]  /*2540*/  FFMA R27, R27, R63, R62 ;  /* 0x0000003f1b1b7223 */ /* 0x000fe2000000003e */
[----:B------:R-:W-:Y:S06]  /*2550*/  BRA.U UP1, `(.L_x_30) ;  /* 0xfffffff101f87547 */ /* 0x000fec000b83ffff */
[----:B------:R-:W-:-:S04]  /*2560*/  IADD3 R7, PT, PT, R7, 0x1, RZ ;  /* 0x0000000107077810 */ /* 0x000fc80007ffe0ff */
[----:B------:R-:W-:-:S13]  /*2570*/  ISETP.NE.AND P6, PT, R7, 0x8, PT ;  /* 0x000000080700780c */ /* 0x000fda0003fc5270 */
[----:B------:R-:W-:Y:S05]  /*2580*/  @P6 BRA `(.L_x_31) ;  /* 0xffffffec00206947 */ /* 0x000fea000383ffff */
[----:B------:R-:W0:Y:S01]  /*2590*/  S2R R3, SR_TID.Z ;  /* 0x0000000000037919 */ /* 0x000e220000002300 */
[----:B------:R-:W1:Y:S01]  /*25a0*/  LDC.64 R4, c[0x0][0x390] ;  /* 0x0000e400ff047b82 */ /* 0x000e620000000a00 */
[----:B------:R-:W2:Y:S01]  /*25b0*/  S2R R6, SR_TID.Y ;  /* 0x0000000000067919 */ /* 0x000ea20000002200 */
[----:B------:R-:W3:Y:S01]  /*25c0*/  S2R R7, SR_TID.X ;  /* 0x0000000000077919 */ /* 0x000ee20000002100 */
[----:B0-----:R-:W-:-:S04]  /*25d0*/  IMAD R3, R3, 0x1880, RZ ;  /* 0x0000188003037824 */ /* 0x001fc800078e02ff */
[----:B------:R-:W-:-:S04]  /*25e0*/  IMAD R3, R0, 0x6200, R3 ;  /* 0x0000620000037824 */ /* 0x000fc800078e0203 */
[----:B------:R-:W-:-:S04]  /*25f0*/  IMAD R3, R2, 0xe0, R3 ;  /* 0x000000e002037824 */ /* 0x000fc800078e0203 */
[----:B--2---:R-:W-:Y:S01]  /*2600*/  IMAD R0, R6, 0x38, R3 ;  /* 0x0000003806007824 */ /* 0x004fe200078e0203 */
[----:B---3--:R-:W-:-:S04]  /*2610*/  SHF.L.U32 R3, R7, 0x1, RZ ;  /* 0x0000000107037819 */ /* 0x008fc800000006ff */
[----:B------:R-:W-:-:S05]  /*2620*/  IADD3 R3, PT, PT, R3, R0, R81 ;  /* 0x0000000003037210 */ /* 0x000fca0007ffe051 */
[----:B-1----:R-:W-:-:S05]  /*2630*/  IMAD.WIDE.U32 R2, R3, 0x4, R4 ;  /* 0x0000000403027825 */ /* 0x002fca00078e0004 */
[----:B------:R-:W-:Y:S04]  /*2640*/  STG.E desc[UR8][R2.64], R29 ;  /* 0x0000001d02007986 */ /* 0x000fe8000c101908 */
[----:B------:R-:W-:Y:S04]  /*2650*/  STG.E desc[UR8][R2.64+0x4], R59 ;  /* 0x0000043b02007986 */ /* 0x000fe8000c101908 */
[----:B------:R-:W-:Y:S04]  /*2660*/  STG.E desc[UR8][R2.64+0x3100], R31 ;  /* 0x0031001f02007986 */ /* 0x000fe8000c101908 */
[----:B------:R-:W-:Y:S01]  /*2670*/  STG.E desc[UR8][R2.64+0x3104], R27 ;  /* 0x0031041b02007986 */ /* 0x000fe2000c101908 */
[----:B------:R-:W-:Y:S05]  /*2680*/  EXIT ;  /* 0x000000000000794d */ /* 0x000fea0003800000 */
.L_x_32:
        /* <DEDUP_REMOVED lines=15> */
.L_x_35:


//--------------------- .nv.shared._Z6conv2dPfPKfS_ --------------------------
	.section	.nv.shared._Z6conv2dPfPKfS_,"aw",@nobits
	.sectionflags	@""
	.align	16
	.zero		1024


//--------------------- .nv.shared.reserved.0     --------------------------
	.section	.nv.shared.reserved.0,"aw",@nobits
	.weak		__nv_reservedSMEM_offset_0_alias
	.size		__nv_reservedSMEM_offset_0_alias, 0, 64
	.other		__nv_reservedSMEM_offset_0_alias,@"STO_CUDA_RESERVED_SHARED STV_DEFAULT"
__nv_reservedSMEM_offset_0_alias:
	.zero		0
	.zero		64


//--------------------- .nv.shared.default_function_kernel0 --------------------------
	.section	.nv.shared.default_function_kernel0,"aw",@nobits
	.sectionflags	@""
	.align	16
.nv.shared.default_function_kernel0:
	.zero		6400


//--------------------- .nv.constant0._Z6conv2dPfPKfS_ --------------------------
	.section	.nv.constant0._Z6conv2dPfPKfS_,"a",@progbits
	.sectionflags	@""
	.align	4
.nv.constant0._Z6conv2dPfPKfS_:
	.zero		920


//--------------------- .nv.constant0.default_function_kernel0 --------------------------
	.section	.nv.constant0.default_function_kernel0,"a",@progbits
	.sectionflags	@""
	.align	4
.nv.constant0.default_function_kernel0:
	.zero		920


//--------------------- SYMBOLS --------------------------

	.type		.nv.reservedSmem.offset0,@object
	.size		.nv.reservedSmem.offset0,0x4
	.type		.nv.reservedSmem.cap,@object
	.size		.nv.reservedSmem.cap,0x4
